// auto-generated by cutlass_sweep.gemm — config: {"arch": "sm_90", "cluster_m": 1, "cluster_n": 1, "dtype": "bf16", "dtype_b": "bf16", "layout": "nt", "stages": 3, "tile_k": 32, "tile_m": 128, "tile_n": 128}
#include "cutlass/cutlass.h"
#include "cutlass/gemm/collective/collective_builder.hpp"
#include "cutlass/gemm/device/gemm_universal_adapter.h"
#include "cutlass/gemm/kernel/gemm_universal.hpp"
#include "cutlass/epilogue/collective/collective_builder.hpp"

using ElemA = cutlass::bfloat16_t;
using ElemB = cutlass::bfloat16_t;
using ElemCD = cutlass::bfloat16_t;
using Acc  = float;
using TileShape    = cute::Shape<cute::_128, cute::_128, cute::_32>;
using ClusterShape = cute::Shape<cute::_1, cute::_1, cute::_1>;

using CollectiveEpilogue = typename cutlass::epilogue::collective::CollectiveBuilder<
    cutlass::arch::Sm90, cutlass::arch::OpClassTensorOp,
    TileShape, ClusterShape,
    cutlass::epilogue::collective::EpilogueTileAuto,
    Acc, Acc,
    ElemCD, cutlass::layout::RowMajor, 128 / cutlass::sizeof_bits<ElemCD>::value,
    ElemCD, cutlass::layout::RowMajor, 128 / cutlass::sizeof_bits<ElemCD>::value,
    cutlass::epilogue::collective::EpilogueScheduleAuto
  >::CollectiveOp;

using CollectiveMainloop = typename cutlass::gemm::collective::CollectiveBuilder<
    cutlass::arch::Sm90, cutlass::arch::OpClassTensorOp,
    ElemA, cutlass::layout::RowMajor, 128 / cutlass::sizeof_bits<ElemA>::value,
    ElemB, cutlass::layout::ColumnMajor, 128 / cutlass::sizeof_bits<ElemB>::value,
    Acc,
    TileShape, ClusterShape,
    cutlass::gemm::collective::StageCount<3>,
    cutlass::gemm::collective::KernelScheduleAuto
  >::CollectiveOp;

using GemmKernel = cutlass::gemm::kernel::GemmUniversal<
    cute::Shape<int,int,int,int>,
    CollectiveMainloop,
    CollectiveEpilogue
>;
using Gemm = cutlass::gemm::device::GemmUniversalAdapter<GemmKernel>;

// Force the device kernel symbol into the cubin without needing a host main.
auto* _anchor = &cutlass::device_kernel<GemmKernel>;


// ===== COMPILED SASS (sm_90a) =====

	.target	sm_90a

	.elftype	@"ET_EXEC"


//--------------------- .note.nv.tkinfo           --------------------------
	.section	.note.nv.tkinfo,"",@"SHT_NOTE"
	.sectionflags	@"SHF_NOTE_NV_TKINFO"
	.tkinfo
        /*0018*/ 	.word	0x00000002
        /*0030*/ 	.string	""
        /*0030*/ 	.string	"ptxas"
        /*0030*/ 	.string	"Cuda compilation tools, release 13.0, V13.0.88"
        /*0030*/ 	.string	"Build cuda_13.0.r13.0/compiler.36424714_0"
        /*0030*/ 	.string	"-arch sm_90a -m 64 "



//--------------------- .note.nv.cuinfo           --------------------------
	.section	.note.nv.cuinfo,"",@"SHT_NOTE"
	.sectionflags	@"SHF_NOTE_NV_CUINFO"
        /*0018*/ 	.short	0x0002
        /*001a*/ 	.short	0x005a
        /*001c*/ 	.short	0x0082
	.zero		2


//--------------------- .nv.info                  --------------------------
	.section	.nv.info,"",@"SHT_CUDA_INFO"
	.align	4


	//----- nvinfo : EIATTR_REGCOUNT
	.align		4
        /*0000*/ 	.byte	0x04, 0x2f
        /*0002*/ 	.short	(.L_15 - .L_14)
	.align		4
.L_14:
        /*0004*/ 	.word	index@(_ZN7cutlass13device_kernelINS_4gemm6kernel13GemmUniversalIN4cute5tupleIJiiiiEEENS1_10collective13CollectiveMmaINS1_34MainloopSm90TmaGmmaWarpSpecializedILi3ENS5_IJNS4_1CILi1EEESB_SB_EEENS1_35KernelTmaWarpSpecializedCooperativeEEENS5_IJNSA_ILi128EEESF_NSA_ILi32EEEEEENS_10bfloat16_tENS5_IJlSB_lEEESI_SJ_NS4_8TiledMMAINS4_8MMA_AtomIJNS4_4SM904GMMA28MMA_64x128x16_F32BF16BF16_SSILNSN_5MajorE0ELSP_0ELNSN_7ScaleInE1ELSQ_1EEEEEENS4_6LayoutINS5_IJNSA_ILi2EEESB_SB_EEENS5_IJSB_NSA_ILi0EEESW_EEEEENS5_IJNS4_10UnderscoreESZ_SZ_EEEEENS4_13SM90_TMA_LOADENS4_14ComposedLayoutINS4_7SwizzleILi2ELi4ELi3EEENS4_18smem_ptr_flag_bitsILi16EEENST_INS5_IJNSA_ILi8EEESG_EEENS5_IJSG_SB_EEEEEEEvNS4_8identityES12_S1C_vS1D_EENS_8epilogue10collective6detail29Sm90TmaWarpSpecializedAdapterINS1G_15DefaultEpilogueISI_SJ_SJ_NS1F_6thread17LinearCombinationISI_Li1EffLNS1K_9ScaleType4KindE0ELNS_15FloatRoundStyleE2ESI_EENS1_15EpilogueDefaultEEEEEvvEEEEvNT_6ParamsE)
        /*0008*/ 	.word	0x000000a8


	//----- nvinfo : EIATTR_FRAME_SIZE
	.align		4
.L_15:
        /*000c*/ 	.byte	0x04, 0x11
        /*000e*/ 	.short	(.L_17 - .L_16)
	.align		4
.L_16:
        /*0010*/ 	.word	index@(_ZN7cutlass13device_kernelINS_4gemm6kernel13GemmUniversalIN4cute5tupleIJiiiiEEENS1_10collective13CollectiveMmaINS1_34MainloopSm90TmaGmmaWarpSpecializedILi3ENS5_IJNS4_1CILi1EEESB_SB_EEENS1_35KernelTmaWarpSpecializedCooperativeEEENS5_IJNSA_ILi128EEESF_NSA_ILi32EEEEEENS_10bfloat16_tENS5_IJlSB_lEEESI_SJ_NS4_8TiledMMAINS4_8MMA_AtomIJNS4_4SM904GMMA28MMA_64x128x16_F32BF16BF16_SSILNSN_5MajorE0ELSP_0ELNSN_7ScaleInE1ELSQ_1EEEEEENS4_6LayoutINS5_IJNSA_ILi2EEESB_SB_EEENS5_IJSB_NSA_ILi0EEESW_EEEEENS5_IJNS4_10UnderscoreESZ_SZ_EEEEENS4_13SM90_TMA_LOADENS4_14ComposedLayoutINS4_7SwizzleILi2ELi4ELi3EEENS4_18smem_ptr_flag_bitsILi16EEENST_INS5_IJNSA_ILi8EEESG_EEENS5_IJSG_SB_EEEEEEEvNS4_8identityES12_S1C_vS1D_EENS_8epilogue10collective6detail29Sm90TmaWarpSpecializedAdapterINS1G_15DefaultEpilogueISI_SJ_SJ_NS1F_6thread17LinearCombinationISI_Li1EffLNS1K_9ScaleType4KindE0ELNS_15FloatRoundStyleE2ESI_EENS1_15EpilogueDefaultEEEEEvvEEEEvNT_6ParamsE)
        /*0014*/ 	.word	0x00000000


	//----- nvinfo : EIATTR_MIN_STACK_SIZE
	.align		4
.L_17:
        /*0018*/ 	.byte	0x04, 0x12
        /*001a*/ 	.short	(.L_19 - .L_18)
	.align		4
.L_18:
        /*001c*/ 	.word	index@(_ZN7cutlass13device_kernelINS_4gemm6kernel13GemmUniversalIN4cute5tupleIJiiiiEEENS1_10collective13CollectiveMmaINS1_34MainloopSm90TmaGmmaWarpSpecializedILi3ENS5_IJNS4_1CILi1EEESB_SB_EEENS1_35KernelTmaWarpSpecializedCooperativeEEENS5_IJNSA_ILi128EEESF_NSA_ILi32EEEEEENS_10bfloat16_tENS5_IJlSB_lEEESI_SJ_NS4_8TiledMMAINS4_8MMA_AtomIJNS4_4SM904GMMA28MMA_64x128x16_F32BF16BF16_SSILNSN_5MajorE0ELSP_0ELNSN_7ScaleInE1ELSQ_1EEEEEENS4_6LayoutINS5_IJNSA_ILi2EEESB_SB_EEENS5_IJSB_NSA_ILi0EEESW_EEEEENS5_IJNS4_10UnderscoreESZ_SZ_EEEEENS4_13SM90_TMA_LOADENS4_14ComposedLayoutINS4_7SwizzleILi2ELi4ELi3EEENS4_18smem_ptr_flag_bitsILi16EEENST_INS5_IJNSA_ILi8EEESG_EEENS5_IJSG_SB_EEEEEEEvNS4_8identityES12_S1C_vS1D_EENS_8epilogue10collective6detail29Sm90TmaWarpSpecializedAdapterINS1G_15DefaultEpilogueISI_SJ_SJ_NS1F_6thread17LinearCombinationISI_Li1EffLNS1K_9ScaleType4KindE0ELNS_15FloatRoundStyleE2ESI_EENS1_15EpilogueDefaultEEEEEvvEEEEvNT_6ParamsE)
        /*0020*/ 	.word	0x00000000
.L_19:


//--------------------- .nv.compat                --------------------------
	.section	.nv.compat,"",@"SHT_CUDA_COMPAT_INFO"
	.align	4
        /*0000*/ 	.byte	0x02, 0x09, 0x01, 0x00, 0x02, 0x02, 0x04, 0x00, 0x02, 0x05, 0x05, 0x00, 0x03, 0x07, 0x01, 0x01
        /*0010*/ 	.byte	0x02, 0x03, 0x01, 0x00, 0x02, 0x06, 0x01, 0x00, 0x04, 0x0b, 0x08, 0x00, 0x00, 0x00, 0x00, 0x00
        /*0020*/ 	.byte	0x00, 0x00, 0x00, 0x00


//--------------------- .nv.info._ZN7cutlass13device_kernelINS_4gemm6kernel13GemmUniversalIN4cute5tupleIJiiiiEEENS1_10collective13CollectiveMmaINS1_34MainloopSm90TmaGmmaWarpSpecializedILi3ENS5_IJNS4_1CILi1EEESB_SB_EEENS1_35KernelTmaWarpSpecializedCooperativeEEENS5_IJNSA_ILi128EEESF_NSA_ILi32EEEEEENS_10bfloat16_tENS5_IJlSB_lEEESI_SJ_NS4_8TiledMMAINS4_8MMA_AtomIJNS4_4SM904GMMA28MMA_64x128x16_F32BF16BF16_SSILNSN_5MajorE0ELSP_0ELNSN_7ScaleInE1ELSQ_1EEEEEENS4_6LayoutINS5_IJNSA_ILi2EEESB_SB_EEENS5_IJSB_NSA_ILi0EEESW_EEEEENS5_IJNS4_10UnderscoreESZ_SZ_EEEEENS4_13SM90_TMA_LOADENS4_14ComposedLayoutINS4_7SwizzleILi2ELi4ELi3EEENS4_18smem_ptr_flag_bitsILi16EEENST_INS5_IJNSA_ILi8EEESG_EEENS5_IJSG_SB_EEEEEEEvNS4_8identityES12_S1C_vS1D_EENS_8epilogue10collective6detail29Sm90TmaWarpSpecializedAdapterINS1G_15DefaultEpilogueISI_SJ_SJ_NS1F_6thread17LinearCombinationISI_Li1EffLNS1K_9ScaleType4KindE0ELNS_15FloatRoundStyleE2ESI_EENS1_15EpilogueDefaultEEEEEvvEEEEvNT_6ParamsE --------------------------
	.section	.nv.info._ZN7cutlass13device_kernelINS_4gemm6kernel13GemmUniversalIN4cute5tupleIJiiiiEEENS1_10collective13CollectiveMmaINS1_34MainloopSm90TmaGmmaWarpSpecializedILi3ENS5_IJNS4_1CILi1EEESB_SB_EEENS1_35KernelTmaWarpSpecializedCooperativeEEENS5_IJNSA_ILi128EEESF_NSA_ILi32EEEEEENS_10bfloat16_tENS5_IJlSB_lEEESI_SJ_NS4_8TiledMMAINS4_8MMA_AtomIJNS4_4SM904GMMA28MMA_64x128x16_F32BF16BF16_SSILNSN_5MajorE0ELSP_0ELNSN_7ScaleInE1ELSQ_1EEEEEENS4_6LayoutINS5_IJNSA_ILi2EEESB_SB_EEENS5_IJSB_NSA_ILi0EEESW_EEEEENS5_IJNS4_10UnderscoreESZ_SZ_EEEEENS4_13SM90_TMA_LOADENS4_14ComposedLayoutINS4_7SwizzleILi2ELi4ELi3EEENS4_18smem_ptr_flag_bitsILi16EEENST_INS5_IJNSA_ILi8EEESG_EEENS5_IJSG_SB_EEEEEEEvNS4_8identityES12_S1C_vS1D_EENS_8epilogue10collective6detail29Sm90TmaWarpSpecializedAdapterINS1G_15DefaultEpilogueISI_SJ_SJ_NS1F_6thread17LinearCombinationISI_Li1EffLNS1K_9ScaleType4KindE0ELNS_15FloatRoundStyleE2ESI_EENS1_15EpilogueDefaultEEEEEvvEEEEvNT_6ParamsE,"",@"SHT_CUDA_INFO"
	.sectionflags	@""
	.align	4


	//----- nvinfo : EIATTR_CUDA_API_VERSION
	.align		4
        /*0000*/ 	.byte	0x04, 0x37
        /*0002*/ 	.short	(.L_21 - .L_20)
.L_20:
        /*0004*/ 	.word	0x00000082


	//----- nvinfo : EIATTR_KPARAM_INFO
	.align		4
.L_21:
        /*0008*/ 	.byte	0x04, 0x17
        /*000a*/ 	.short	(.L_23 - .L_22)
.L_22:
        /*000c*/ 	.word	0x00000000
        /*0010*/ 	.short	0x0000
        /*0012*/ 	.short	0x0070
        /*0014*/ 	.byte	0x00, 0xf0, 0x01, 0x10


	//----- nvinfo : EIATTR_SPARSE_MMA_MASK
	.align		4
.L_23:
        /*0018*/ 	.byte	0x03, 0x50
        /*001a*/ 	.short	0x0000


	//----- nvinfo : EIATTR_MAXREG_COUNT
	.align		4
        /*001c*/ 	.byte	0x03, 0x1b
        /*001e*/ 	.short	0x00a8


	//----- nvinfo : EIATTR_NUM_BARRIERS
	.align		4
        /*0020*/ 	.byte	0x02, 0x4c
        /*0022*/ 	.byte	0x01
	.zero		1


	//----- nvinfo : EIATTR_EXTERNS
	.align		4
        /*0024*/ 	.byte	0x04, 0x0f
        /*0026*/ 	.short	(.L_25 - .L_24)


	//   ....[0]....
	.align		4
.L_24:
        /*0028*/ 	.word	index@(__assertfail)


	//----- nvinfo : EIATTR_MERCURY_ISA_VERSION
	.align		4
.L_25:
        /*002c*/ 	.byte	0x03, 0x5f
        /*002e*/ 	.short	0x0101


	//----- nvinfo : EIATTR_INT_WARP_WIDE_INSTR_OFFSETS
	.align		4
        /*0030*/ 	.byte	0x04, 0x31
        /*0032*/ 	.short	(.L_27 - .L_26)


	//   ....[0]....
.L_26:
        /*0034*/ 	.word	0x00000390


	//   ....[1]....
        /*0038*/ 	.word	0x000003c0


	//   ....[2]....
        /*003c*/ 	.word	0x000004a0


	//----- nvinfo : EIATTR_COOP_GROUP_MASK_REGIDS
	.align		4
.L_27:
        /*0040*/ 	.byte	0x04, 0x29
        /*0042*/ 	.short	(.L_29 - .L_28)


	//   ....[0]....
.L_28:
        /*0044*/ 	.word	0xffffffff


	//   ....[1]....
        /*0048*/ 	.word	0xffffffff


	//   ....[2]....
        /*004c*/ 	.word	0xffffffff


	//   ....[3]....
        /*0050*/ 	.word	0xffffffff


	//   ....[4]....
        /*0054*/ 	.word	0xffffffff


	//----- nvinfo : EIATTR_COOP_GROUP_INSTR_OFFSETS
	.align		4
.L_29:
        /*0058*/ 	.byte	0x04, 0x28
        /*005a*/ 	.short	(.L_31 - .L_30)


	//   ....[0]....
.L_30:
        /*005c*/ 	.word	0x00000060


	//   ....[1]....
        /*0060*/ 	.word	0x00000070


	//   ....[2]....
        /*0064*/ 	.word	0x00000130


	//   ....[3]....
        /*0068*/ 	.word	0x000002a0


	//   ....[4]....
        /*006c*/ 	.word	0x00000f50


	//----- nvinfo : EIATTR_REG_RECONFIG
	.align		4
.L_31:
        /*0070*/ 	.byte	0x01, 0x54
	.zero		2


	//----- nvinfo : EIATTR_SYSCALL_OFFSETS
	.align		4
        /*0074*/ 	.byte	0x04, 0x46
        /*0076*/ 	.short	(.L_33 - .L_32)


	//   ....[0]....
.L_32:
        /*0078*/ 	.word	0x00001110


	//----- nvinfo : EIATTR_MBARRIER_INSTR_OFFSETS
	.align		4
.L_33:
        /*007c*/ 	.byte	0x04, 0x39
        /*007e*/ 	.short	(.L_35 - .L_34)


	//   ....[0]....
.L_34:
        /*0080*/ 	.word	0x00000230
        /*0084*/ 	.word	0x000000ff
        /*0088*/ 	.word	0x00000000
        /*008c*/ 	.short	0x0100
        /*008e*/ 	.byte	0x08
	.zero		1


	//   ....[1]....
        /*0090*/ 	.word	0x00000240
        /*0094*/ 	.word	0x000000ff
        /*0098*/ 	.word	0x00000018
        /*009c*/ 	.short	0x0100
        /*009e*/ 	.byte	0x08
	.zero		1


	//   ....[2]....
        /*00a0*/ 	.word	0x00000250
        /*00a4*/ 	.word	0x000000ff
        /*00a8*/ 	.word	0x00000008
        /*00ac*/ 	.short	0x0100
        /*00ae*/ 	.byte	0x08
	.zero		1


	//   ....[3]....
        /*00b0*/ 	.word	0x00000260
        /*00b4*/ 	.word	0x000000ff
        /*00b8*/ 	.word	0x00000020
        /*00bc*/ 	.short	0x0100
        /*00be*/ 	.byte	0x08
	.zero		1


	//   ....[4]....
        /*00c0*/ 	.word	0x00000270
        /*00c4*/ 	.word	0x000000ff
        /*00c8*/ 	.word	0x00000010
        /*00cc*/ 	.short	0x0100
        /*00ce*/ 	.byte	0x08
	.zero		1


	//   ....[5]....
        /*00d0*/ 	.word	0x00000280
        /*00d4*/ 	.word	0x000000ff
        /*00d8*/ 	.word	0x00000028
        /*00dc*/ 	.short	0x0100
        /*00de*/ 	.byte	0x08
	.zero		1


	//   ....[6]....
        /*00e0*/ 	.word	0x00000510
        /*00e4*/ 	.word	0x000000ff
        /*00e8*/ 	.word	0x00000040
        /*00ec*/ 	.short	0x0100
        /*00ee*/ 	.byte	0x06
	.zero		1


	//   ....[7]....
        /*00f0*/ 	.word	0x00000570
        /*00f4*/ 	.word	0x000000ff
        /*00f8*/ 	.word	0x00000048
        /*00fc*/ 	.short	0x0100
        /*00fe*/ 	.byte	0x06
	.zero		1


	//   ....[8]....
        /*0100*/ 	.word	0x00001190
        /*0104*/ 	.word	0x00000003
        /*0108*/ 	.word	0x00000000
        /*010c*/ 	.short	0x010a
        /*010e*/ 	.byte	0x3f
	.zero		1


	//   ....[9]....
        /*0110*/ 	.word	0x000011d0
        /*0114*/ 	.word	0x00000003
        /*0118*/ 	.word	0x00000000
        /*011c*/ 	.short	0x010a
        /*011e*/ 	.byte	0x3f
	.zero		1


	//   ....[10]....
        /*0120*/ 	.word	0x00001470
        /*0124*/ 	.word	0x000000ff
        /*0128*/ 	.word	0x00000000
        /*012c*/ 	.short	0x010a
        /*012e*/ 	.byte	0x04
	.zero		1


	//   ....[11]....
        /*0130*/ 	.word	0x000014b0
        /*0134*/ 	.word	0x000000ff
        /*0138*/ 	.word	0x00000000
        /*013c*/ 	.short	0x010a
        /*013e*/ 	.byte	0x04
	.zero		1


	//   ....[12]....
        /*0140*/ 	.word	0x00001610
        /*0144*/ 	.word	0x000000ff
        /*0148*/ 	.word	0x00000000
        /*014c*/ 	.short	0x0101
        /*014e*/ 	.byte	0x04
	.zero		1


	//   ....[13]....
        /*0150*/ 	.word	0x00001810
        /*0154*/ 	.word	0x000000ff
        /*0158*/ 	.word	0x00000000
        /*015c*/ 	.short	0x0101
        /*015e*/ 	.byte	0x06
	.zero		1


	//   ....[14]....
        /*0160*/ 	.word	0x00006ba0
        /*0164*/ 	.word	0x0000000e
        /*0168*/ 	.word	0x00000018
        /*016c*/ 	.short	0x010a
        /*016e*/ 	.byte	0x3f
	.zero		1


	//   ....[15]....
        /*0170*/ 	.word	0x00006f00
        /*0174*/ 	.word	0x00000006
        /*0178*/ 	.word	0x00000048
        /*017c*/ 	.short	0x0101
        /*017e*/ 	.byte	0x3f
	.zero		1


	//   ....[16]....
        /*0180*/ 	.word	0x00007630
        /*0184*/ 	.word	0x00000007
        /*0188*/ 	.word	0x00000000
        /*018c*/ 	.short	0x010a
        /*018e*/ 	.byte	0x3f
	.zero		1


	//   ....[17]....
        /*0190*/ 	.word	0x000076b0
        /*0194*/ 	.word	0x00000009
        /*0198*/ 	.word	0x00000000
        /*019c*/ 	.short	0x010a
        /*019e*/ 	.byte	0x3f
	.zero		1


	//   ....[18]....
        /*01a0*/ 	.word	0x00007740
        /*01a4*/ 	.word	0x00000003
        /*01a8*/ 	.word	0x00000000
        /*01ac*/ 	.short	0x010a
        /*01ae*/ 	.byte	0x3f
	.zero		1


	//   ....[19]....
        /*01b0*/ 	.word	0x000077a0
        /*01b4*/ 	.word	0x00000003
        /*01b8*/ 	.word	0x00000000
        /*01bc*/ 	.short	0x010a
        /*01be*/ 	.byte	0x3f
	.zero		1


	//   ....[20]....
        /*01c0*/ 	.word	0x00007800
        /*01c4*/ 	.word	0x00000004
        /*01c8*/ 	.word	0x00000000
        /*01cc*/ 	.short	0x010a
        /*01ce*/ 	.byte	0x3f
	.zero		1


	//   ....[21]....
        /*01d0*/ 	.word	0x000078d0
        /*01d4*/ 	.word	0x0000000e
        /*01d8*/ 	.word	0x00000018
        /*01dc*/ 	.short	0x010a
        /*01de*/ 	.byte	0x3f
	.zero		1


	//   ....[22]....
        /*01e0*/ 	.word	0x000079a0
        /*01e4*/ 	.word	0x00000007
        /*01e8*/ 	.word	0x00000000
        /*01ec*/ 	.short	0x010a
        /*01ee*/ 	.byte	0x3f
	.zero		1


	//   ....[23]....
        /*01f0*/ 	.word	0x000079f0
        /*01f4*/ 	.word	0x00000009
        /*01f8*/ 	.word	0x00000000
        /*01fc*/ 	.short	0x010a
        /*01fe*/ 	.byte	0x3f
	.zero		1


	//----- nvinfo : EIATTR_NUM_MBARRIERS
	.align		4
.L_35:
        /*0200*/ 	.byte	0x03, 0x38
        /*0202*/ 	.short	0x0008


	//----- nvinfo : EIATTR_EXIT_INSTR_OFFSETS
	.align		4
        /*0204*/ 	.byte	0x04, 0x1c
        /*0206*/ 	.short	(.L_37 - .L_36)


	//   ....[0]....
.L_36:
        /*0208*/ 	.word	0x000005c0


	//   ....[1]....
        /*020c*/ 	.word	0x00000e80


	//   ....[2]....
        /*0210*/ 	.word	0x00006210


	//   ....[3]....
        /*0214*/ 	.word	0x00006840


	//   ....[4]....
        /*0218*/ 	.word	0x00007790


	//----- nvinfo : EIATTR_MAX_THREADS
	.align		4
.L_37:
        /*021c*/ 	.byte	0x04, 0x05
        /*021e*/ 	.short	(.L_39 - .L_38)
.L_38:
        /*0220*/ 	.word	0x00000180
        /*0224*/ 	.word	0x00000001
        /*0228*/ 	.word	0x00000001


	//----- nvinfo : EIATTR_CRS_STACK_SIZE
	.align		4
.L_39:
        /*022c*/ 	.byte	0x04, 0x1e
        /*022e*/ 	.short	(.L_41 - .L_40)
.L_40:
        /*0230*/ 	.word	0x00000000


	//----- nvinfo : EIATTR_CBANK_PARAM_SIZE
	.align		4
.L_41:
        /*0234*/ 	.byte	0x03, 0x19
        /*0236*/ 	.short	0x0470


	//----- nvinfo : EIATTR_PARAM_CBANK
	.align		4
        /*0238*/ 	.byte	0x04, 0x0a
        /*023a*/ 	.short	(.L_43 - .L_42)
	.align		4
.L_42:
        /*023c*/ 	.word	index@(.nv.constant0._ZN7cutlass13device_kernelINS_4gemm6kernel13GemmUniversalIN4cute5tupleIJiiiiEEENS1_10collective13CollectiveMmaINS1_34MainloopSm90TmaGmmaWarpSpecializedILi3ENS5_IJNS4_1CILi1EEESB_SB_EEENS1_35KernelTmaWarpSpecializedCooperativeEEENS5_IJNSA_ILi128EEESF_NSA_ILi32EEEEEENS_10bfloat16_tENS5_IJlSB_lEEESI_SJ_NS4_8TiledMMAINS4_8MMA_AtomIJNS4_4SM904GMMA28MMA_64x128x16_F32BF16BF16_SSILNSN_5MajorE0ELSP_0ELNSN_7ScaleInE1ELSQ_1EEEEEENS4_6LayoutINS5_IJNSA_ILi2EEESB_SB_EEENS5_IJSB_NSA_ILi0EEESW_EEEEENS5_IJNS4_10UnderscoreESZ_SZ_EEEEENS4_13SM90_TMA_LOADENS4_14ComposedLayoutINS4_7SwizzleILi2ELi4ELi3EEENS4_18smem_ptr_flag_bitsILi16EEENST_INS5_IJNSA_ILi8EEESG_EEENS5_IJSG_SB_EEEEEEEvNS4_8identityES12_S1C_vS1D_EENS_8epilogue10collective6detail29Sm90TmaWarpSpecializedAdapterINS1G_15DefaultEpilogueISI_SJ_SJ_NS1F_6thread17LinearCombinationISI_Li1EffLNS1K_9ScaleType4KindE0ELNS_15FloatRoundStyleE2ESI_EENS1_15EpilogueDefaultEEEEEvvEEEEvNT_6ParamsE)
        /*0240*/ 	.short	0x0210
        /*0242*/ 	.short	0x0470


	//----- nvinfo : EIATTR_SW_WAR
	.align		4
.L_43:
        /*0244*/ 	.byte	0x04, 0x36
        /*0246*/ 	.short	(.L_45 - .L_44)
.L_44:
        /*0248*/ 	.word	0x00000008
.L_45:


//--------------------- .nv.callgraph             --------------------------
	.section	.nv.callgraph,"",@"SHT_CUDA_CALLGRAPH"
	.align	4
	.sectionentsize	8
	.align		4
        /*0000*/ 	.word	0x00000000
	.align		4
        /*0004*/ 	.word	0xffffffff
	.align		4
        /*0008*/ 	.word	index@(_ZN7cutlass13device_kernelINS_4gemm6kernel13GemmUniversalIN4cute5tupleIJiiiiEEENS1_10collective13CollectiveMmaINS1_34MainloopSm90TmaGmmaWarpSpecializedILi3ENS5_IJNS4_1CILi1EEESB_SB_EEENS1_35KernelTmaWarpSpecializedCooperativeEEENS5_IJNSA_ILi128EEESF_NSA_ILi32EEEEEENS_10bfloat16_tENS5_IJlSB_lEEESI_SJ_NS4_8TiledMMAINS4_8MMA_AtomIJNS4_4SM904GMMA28MMA_64x128x16_F32BF16BF16_SSILNSN_5MajorE0ELSP_0ELNSN_7ScaleInE1ELSQ_1EEEEEENS4_6LayoutINS5_IJNSA_ILi2EEESB_SB_EEENS5_IJSB_NSA_ILi0EEESW_EEEEENS5_IJNS4_10UnderscoreESZ_SZ_EEEEENS4_13SM90_TMA_LOADENS4_14ComposedLayoutINS4_7SwizzleILi2ELi4ELi3EEENS4_18smem_ptr_flag_bitsILi16EEENST_INS5_IJNSA_ILi8EEESG_EEENS5_IJSG_SB_EEEEEEEvNS4_8identityES12_S1C_vS1D_EENS_8epilogue10collective6detail29Sm90TmaWarpSpecializedAdapterINS1G_15DefaultEpilogueISI_SJ_SJ_NS1F_6thread17LinearCombinationISI_Li1EffLNS1K_9ScaleType4KindE0ELNS_15FloatRoundStyleE2ESI_EENS1_15EpilogueDefaultEEEEEvvEEEEvNT_6ParamsE)
	.align		4
        /*000c*/ 	.word	index@(__assertfail)
	.align		4
        /*0010*/ 	.word	0x00000000
	.align		4
        /*0014*/ 	.word	0xfffffffe
	.align		4
        /*0018*/ 	.word	0x00000000
	.align		4
        /*001c*/ 	.word	0xfffffffd
	.align		4
        /*0020*/ 	.word	0x00000000
	.align		4
        /*0024*/ 	.word	0xfffffffc


//--------------------- .nv.constant4             --------------------------
	.section	.nv.constant4,"a",@progbits
	.align	8
	.align		8
.nv.constant4:
        /*0000*/ 	.dword	__assertfail
	.align		8
        /*0008*/ 	.dword	__unnamed_1
	.align		8
        /*0010*/ 	.dword	_ZN40_INTERNAL_7d951562_4_k_cu_eb22d7d1_211044cuda3std3__45__cpo5beginE
	.align		8
        /*0018*/ 	.dword	_ZN40_INTERNAL_7d951562_4_k_cu_eb22d7d1_211044cuda3std3__45__cpo3endE
	.align		8
        /*0020*/ 	.dword	_ZN40_INTERNAL_7d951562_4_k_cu_eb22d7d1_211044cuda3std3__45__cpo6cbeginE
	.align		8
        /*0028*/ 	.dword	_ZN40_INTERNAL_7d951562_4_k_cu_eb22d7d1_211044cuda3std3__45__cpo4cendE
	.align		8
        /*0030*/ 	.dword	_ZN40_INTERNAL_7d951562_4_k_cu_eb22d7d1_211044cuda3std3__442_GLOBAL__N__7d951562_4_k_cu_eb22d7d1_211046ignoreE
	.align		8
        /*0038*/ 	.dword	_ZN40_INTERNAL_7d951562_4_k_cu_eb22d7d1_211044cuda3std3__419piecewise_constructE
	.align		8
        /*0040*/ 	.dword	_ZN40_INTERNAL_7d951562_4_k_cu_eb22d7d1_211044cuda3std3__48in_placeE
	.align		8
        /*0048*/ 	.dword	_ZN40_INTERNAL_7d951562_4_k_cu_eb22d7d1_211044cuda3std6ranges3__45__cpo4swapE
	.align		8
        /*0050*/ 	.dword	_ZN40_INTERNAL_7d951562_4_k_cu_eb22d7d1_211044cuda3std6ranges3__45__cpo9iter_moveE
	.align		8
        /*0058*/ 	.dword	_ZN40_INTERNAL_7d951562_4_k_cu_eb22d7d1_211044cute7productE
	.align		8
        /*0060*/ 	.dword	_ZN40_INTERNAL_7d951562_4_k_cu_eb22d7d1_211044cute1_E
	.align		8
        /*0068*/ 	.dword	$str$22
	.align		8
        /*0070*/ 	.dword	$str$23


//--------------------- .text._ZN7cutlass13device_kernelINS_4gemm6kernel13GemmUniversalIN4cute5tupleIJiiiiEEENS1_10collective13CollectiveMmaINS1_34MainloopSm90TmaGmmaWarpSpecializedILi3ENS5_IJNS4_1CILi1EEESB_SB_EEENS1_35KernelTmaWarpSpecializedCooperativeEEENS5_IJNSA_ILi128EEESF_NSA_ILi32EEEEEENS_10bfloat16_tENS5_IJlSB_lEEESI_SJ_NS4_8TiledMMAINS4_8MMA_AtomIJNS4_4SM904GMMA28MMA_64x128x16_F32BF16BF16_SSILNSN_5MajorE0ELSP_0ELNSN_7ScaleInE1ELSQ_1EEEEEENS4_6LayoutINS5_IJNSA_ILi2EEESB_SB_EEENS5_IJSB_NSA_ILi0EEESW_EEEEENS5_IJNS4_10UnderscoreESZ_SZ_EEEEENS4_13SM90_TMA_LOADENS4_14ComposedLayoutINS4_7SwizzleILi2ELi4ELi3EEENS4_18smem_ptr_flag_bitsILi16EEENST_INS5_IJNSA_ILi8EEESG_EEENS5_IJSG_SB_EEEEEEEvNS4_8identityES12_S1C_vS1D_EENS_8epilogue10collective6detail29Sm90TmaWarpSpecializedAdapterINS1G_15DefaultEpilogueISI_SJ_SJ_NS1F_6thread17LinearCombinationISI_Li1EffLNS1K_9ScaleType4KindE0ELNS_15FloatRoundStyleE2ESI_EENS1_15EpilogueDefaultEEEEEvvEEEEvNT_6ParamsE --------------------------
	.section	.text._ZN7cutlass13device_kernelINS_4gemm6kernel13GemmUniversalIN4cute5tupleIJiiiiEEENS1_10collective13CollectiveMmaINS1_34MainloopSm90TmaGmmaWarpSpecializedILi3ENS5_IJNS4_1CILi1EEESB_SB_EEENS1_35KernelTmaWarpSpecializedCooperativeEEENS5_IJNSA_ILi128EEESF_NSA_ILi32EEEEEENS_10bfloat16_tENS5_IJlSB_lEEESI_SJ_NS4_8TiledMMAINS4_8MMA_AtomIJNS4_4SM904GMMA28MMA_64x128x16_F32BF16BF16_SSILNSN_5MajorE0ELSP_0ELNSN_7ScaleInE1ELSQ_1EEEEEENS4_6LayoutINS5_IJNSA_ILi2EEESB_SB_EEENS5_IJSB_NSA_ILi0EEESW_EEEEENS5_IJNS4_10UnderscoreESZ_SZ_EEEEENS4_13SM90_TMA_LOADENS4_14ComposedLayoutINS4_7SwizzleILi2ELi4ELi3EEENS4_18smem_ptr_flag_bitsILi16EEENST_INS5_IJNSA_ILi8EEESG_EEENS5_IJSG_SB_EEEEEEEvNS4_8identityES12_S1C_vS1D_EENS_8epilogue10collective6detail29Sm90TmaWarpSpecializedAdapterINS1G_15DefaultEpilogueISI_SJ_SJ_NS1F_6thread17LinearCombinationISI_Li1EffLNS1K_9ScaleType4KindE0ELNS_15FloatRoundStyleE2ESI_EENS1_15EpilogueDefaultEEEEEvvEEEEvNT_6ParamsE,"ax",@progbits
	.align	128
.text._ZN7cutlass13device_kernelINS_4gemm6kernel13GemmUniversalIN4cute5tupleIJiiiiEEENS1_10collective13CollectiveMmaINS1_34MainloopSm90TmaGmmaWarpSpecializedILi3ENS5_IJNS4_1CILi1EEESB_SB_EEENS1_35KernelTmaWarpSpecializedCooperativeEEENS5_IJNSA_ILi128EEESF_NSA_ILi32EEEEEENS_10bfloat16_tENS5_IJlSB_lEEESI_SJ_NS4_8TiledMMAINS4_8MMA_AtomIJNS4_4SM904GMMA28MMA_64x128x16_F32BF16BF16_SSILNSN_5MajorE0ELSP_0ELNSN_7ScaleInE1ELSQ_1EEEEEENS4_6LayoutINS5_IJNSA_ILi2EEESB_SB_EEENS5_IJSB_NSA_ILi0EEESW_EEEEENS5_IJNS4_10UnderscoreESZ_SZ_EEEEENS4_13SM90_TMA_LOADENS4_14ComposedLayoutINS4_7SwizzleILi2ELi4ELi3EEENS4_18smem_ptr_flag_bitsILi16EEENST_INS5_IJNSA_ILi8EEESG_EEENS5_IJSG_SB_EEEEEEEvNS4_8identityES12_S1C_vS1D_EENS_8epilogue10collective6detail29Sm90TmaWarpSpecializedAdapterINS1G_15DefaultEpilogueISI_SJ_SJ_NS1F_6thread17LinearCombinationISI_Li1EffLNS1K_9ScaleType4KindE0ELNS_15FloatRoundStyleE2ESI_EENS1_15EpilogueDefaultEEEEEvvEEEEvNT_6ParamsE:
        .type           _ZN7cutlass13device_kernelINS_4gemm6kernel13GemmUniversalIN4cute5tupleIJiiiiEEENS1_10collective13CollectiveMmaINS1_34MainloopSm90TmaGmmaWarpSpecializedILi3ENS5_IJNS4_1CILi1EEESB_SB_EEENS1_35KernelTmaWarpSpecializedCooperativeEEENS5_IJNSA_ILi128EEESF_NSA_ILi32EEEEEENS_10bfloat16_tENS5_IJlSB_lEEESI_SJ_NS4_8TiledMMAINS4_8MMA_AtomIJNS4_4SM904GMMA28MMA_64x128x16_F32BF16BF16_SSILNSN_5MajorE0ELSP_0ELNSN_7ScaleInE1ELSQ_1EEEEEENS4_6LayoutINS5_IJNSA_ILi2EEESB_SB_EEENS5_IJSB_NSA_ILi0EEESW_EEEEENS5_IJNS4_10UnderscoreESZ_SZ_EEEEENS4_13SM90_TMA_LOADENS4_14ComposedLayoutINS4_7SwizzleILi2ELi4ELi3EEENS4_18smem_ptr_flag_bitsILi16EEENST_INS5_IJNSA_ILi8EEESG_EEENS5_IJSG_SB_EEEEEEEvNS4_8identityES12_S1C_vS1D_EENS_8epilogue10collective6detail29Sm90TmaWarpSpecializedAdapterINS1G_15DefaultEpilogueISI_SJ_SJ_NS1F_6thread17LinearCombinationISI_Li1EffLNS1K_9ScaleType4KindE0ELNS_15FloatRoundStyleE2ESI_EENS1_15EpilogueDefaultEEEEEvvEEEEvNT_6ParamsE,@function
        .size           _ZN7cutlass13device_kernelINS_4gemm6kernel13GemmUniversalIN4cute5tupleIJiiiiEEENS1_10collective13CollectiveMmaINS1_34MainloopSm90TmaGmmaWarpSpecializedILi3ENS5_IJNS4_1CILi1EEESB_SB_EEENS1_35KernelTmaWarpSpecializedCooperativeEEENS5_IJNSA_ILi128EEESF_NSA_ILi32EEEEEENS_10bfloat16_tENS5_IJlSB_lEEESI_SJ_NS4_8TiledMMAINS4_8MMA_AtomIJNS4_4SM904GMMA28MMA_64x128x16_F32BF16BF16_SSILNSN_5MajorE0ELSP_0ELNSN_7ScaleInE1ELSQ_1EEEEEENS4_6LayoutINS5_IJNSA_ILi2EEESB_SB_EEENS5_IJSB_NSA_ILi0EEESW_EEEEENS5_IJNS4_10UnderscoreESZ_SZ_EEEEENS4_13SM90_TMA_LOADENS4_14ComposedLayoutINS4_7SwizzleILi2ELi4ELi3EEENS4_18smem_ptr_flag_bitsILi16EEENST_INS5_IJNSA_ILi8EEESG_EEENS5_IJSG_SB_EEEEEEEvNS4_8identityES12_S1C_vS1D_EENS_8epilogue10collective6detail29Sm90TmaWarpSpecializedAdapterINS1G_15DefaultEpilogueISI_SJ_SJ_NS1F_6thread17LinearCombinationISI_Li1EffLNS1K_9ScaleType4KindE0ELNS_15FloatRoundStyleE2ESI_EENS1_15EpilogueDefaultEEEEEvvEEEEvNT_6ParamsE,(.L_x_192 - _ZN7cutlass13device_kernelINS_4gemm6kernel13GemmUniversalIN4cute5tupleIJiiiiEEENS1_10collective13CollectiveMmaINS1_34MainloopSm90TmaGmmaWarpSpecializedILi3ENS5_IJNS4_1CILi1EEESB_SB_EEENS1_35KernelTmaWarpSpecializedCooperativeEEENS5_IJNSA_ILi128EEESF_NSA_ILi32EEEEEENS_10bfloat16_tENS5_IJlSB_lEEESI_SJ_NS4_8TiledMMAINS4_8MMA_AtomIJNS4_4SM904GMMA28MMA_64x128x16_F32BF16BF16_SSILNSN_5MajorE0ELSP_0ELNSN_7ScaleInE1ELSQ_1EEEEEENS4_6LayoutINS5_IJNSA_ILi2EEESB_SB_EEENS5_IJSB_NSA_ILi0EEESW_EEEEENS5_IJNS4_10UnderscoreESZ_SZ_EEEEENS4_13SM90_TMA_LOADENS4_14ComposedLayoutINS4_7SwizzleILi2ELi4ELi3EEENS4_18smem_ptr_flag_bitsILi16EEENST_INS5_IJNSA_ILi8EEESG_EEENS5_IJSG_SB_EEEEEEEvNS4_8identityES12_S1C_vS1D_EENS_8epilogue10collective6detail29Sm90TmaWarpSpecializedAdapterINS1G_15DefaultEpilogueISI_SJ_SJ_NS1F_6thread17LinearCombinationISI_Li1EffLNS1K_9ScaleType4KindE0ELNS_15FloatRoundStyleE2ESI_EENS1_15EpilogueDefaultEEEEEvvEEEEvNT_6ParamsE)
        .other          _ZN7cutlass13device_kernelINS_4gemm6kernel13GemmUniversalIN4cute5tupleIJiiiiEEENS1_10collective13CollectiveMmaINS1_34MainloopSm90TmaGmmaWarpSpecializedILi3ENS5_IJNS4_1CILi1EEESB_SB_EEENS1_35KernelTmaWarpSpecializedCooperativeEEENS5_IJNSA_ILi128EEESF_NSA_ILi32EEEEEENS_10bfloat16_tENS5_IJlSB_lEEESI_SJ_NS4_8TiledMMAINS4_8MMA_AtomIJNS4_4SM904GMMA28MMA_64x128x16_F32BF16BF16_SSILNSN_5MajorE0ELSP_0ELNSN_7ScaleInE1ELSQ_1EEEEEENS4_6LayoutINS5_IJNSA_ILi2EEESB_SB_EEENS5_IJSB_NSA_ILi0EEESW_EEEEENS5_IJNS4_10UnderscoreESZ_SZ_EEEEENS4_13SM90_TMA_LOADENS4_14ComposedLayoutINS4_7SwizzleILi2ELi4ELi3EEENS4_18smem_ptr_flag_bitsILi16EEENST_INS5_IJNSA_ILi8EEESG_EEENS5_IJSG_SB_EEEEEEEvNS4_8identityES12_S1C_vS1D_EENS_8epilogue10collective6detail29Sm90TmaWarpSpecializedAdapterINS1G_15DefaultEpilogueISI_SJ_SJ_NS1F_6thread17LinearCombinationISI_Li1EffLNS1K_9ScaleType4KindE0ELNS_15FloatRoundStyleE2ESI_EENS1_15EpilogueDefaultEEEEEvvEEEEvNT_6ParamsE,@"STO_CUDA_ENTRY STV_DEFAULT"
_ZN7cutlass13device_kernelINS_4gemm6kernel13GemmUniversalIN4cute5tupleIJiiiiEEENS1_10collective13CollectiveMmaINS1_34MainloopSm90TmaGmmaWarpSpecializedILi3ENS5_IJNS4_1CILi1EEESB_SB_EEENS1_35KernelTmaWarpSpecializedCooperativeEEENS5_IJNSA_ILi128EEESF_NSA_ILi32EEEEEENS_10bfloat16_tENS5_IJlSB_lEEESI_SJ_NS4_8TiledMMAINS4_8MMA_AtomIJNS4_4SM904GMMA28MMA_64x128x16_F32BF16BF16_SSILNSN_5MajorE0ELSP_0ELNSN_7ScaleInE1ELSQ_1EEEEEENS4_6LayoutINS5_IJNSA_ILi2EEESB_SB_EEENS5_IJSB_NSA_ILi0EEESW_EEEEENS5_IJNS4_10UnderscoreESZ_SZ_EEEEENS4_13SM90_TMA_LOADENS4_14ComposedLayoutINS4_7SwizzleILi2ELi4ELi3EEENS4_18smem_ptr_flag_bitsILi16EEENST_INS5_IJNSA_ILi8EEESG_EEENS5_IJSG_SB_EEEEEEEvNS4_8identityES12_S1C_vS1D_EENS_8epilogue10collective6detail29Sm90TmaWarpSpecializedAdapterINS1G_15DefaultEpilogueISI_SJ_SJ_NS1F_6thread17LinearCombinationISI_Li1EffLNS1K_9ScaleType4KindE0ELNS_15FloatRoundStyleE2ESI_EENS1_15EpilogueDefaultEEEEEvvEEEEvNT_6ParamsE:
[----:B------:R-:W0:Y:S01]  /*0000*/  LDC R1, c[0x0][0x28] ;  /* 0x00000a00ff017b82 */ /* 0x000e220000000800 */
[----:B------:R-:W1:Y:S01]  /*0010*/  S2R R18, SR_TID.X ;  /* 0x0000000000127919 */ /* 0x000e620000002100 */
[----:B------:R-:W-:Y:S01]  /*0020*/  ELECT P0, URZ, PT ;  /* 0x00000000003f782f */ /* 0x000fe20003800000 */
[----:B------:R-:W-:Y:S01]  /*0030*/  BSSY B0, `(.L_x_0) ;  /* 0x000000f000007945 */ /* 0x000fe20003800000 */
[--C-:B-1----:R-:W-:Y:S02]  /*0040*/  SHF.R.U32.HI R0, RZ, 0x5, R18.reuse ;  /* 0x00000005ff007819 */ /* 0x102fe40000011612 */
[----:B------:R-:W-:-:S03]  /*0050*/  SHF.R.U32.HI R22, RZ, 0x7, R18 ;  /* 0x00000007ff167819 */ /* 0x000fc60000011612 */
[----:B------:R-:W1:Y:S04]  /*0060*/  SHFL.IDX PT, R5, R0, RZ, 0x1f ;  /* 0x00001fff00057589 */ /* 0x000e6800000e0000 */
[----:B------:R2:W3:Y:S01]  /*0070*/  SHFL.IDX PT, R8, R22, RZ, 0x1f ;  /* 0x00001fff16087589 */ /* 0x0004e200000e0000 */
[----:B-1----:R-:W-:-:S13]  /*0080*/  ISETP.NE.OR P0, PT, R5, RZ, !P0 ;  /* 0x000000ff0500720c */ /* 0x002fda0004705670 */
[----:B0-23--:R-:W-:Y:S05]  /*0090*/  @P0 BRA `(.L_x_1) ;  /* 0x0000000000200947 */ /* 0x00dfea0003800000 */
[----:B------:R-:W-:Y:S02]  /*00a0*/  ULDC.64 UR4, c[0x0][0x198] ;  /* 0x0000660000047ab9 */ /* 0x000fe40000000a00 */
[----:B------:R-:W-:Y:S02]  /*00b0*/  UIADD3 UR6, UP0, UR4, 0xf0, URZ ;  /* 0x000000f004067890 */ /* 0x000fe4000ff1e03f */
[----:B------:R-:W-:Y:S02]  /*00c0*/  UIADD3 UR4, UP1, UR4, 0x1f0, URZ ;  /* 0x000001f004047890 */ /* 0x000fe4000ff3e03f */
[----:B------:R-:W-:Y:S02]  /*00d0*/  UIADD3.X UR7, URZ, UR5, URZ, UP0, !UPT ;  /* 0x000000053f077290 */ /* 0x000fe400087fe43f */
[----:B------:R-:W-:-:S07]  /*00e0*/  UIADD3.X UR5, URZ, UR5, URZ, UP1, !UPT ;  /* 0x000000053f057290 */ /* 0x000fce0008ffe43f */
[----:B------:R0:W-:Y:S02]  /*00f0*/  UTMACCTL.PF [UR6] ;  /* 0x00000000060079b9 */ /* 0x0001e40008040000 */
[----:B------:R0:W-:Y:S02]  /*0100*/  UTMACCTL.PF [UR4] ;  /* 0x00000000040079b9 */ /* 0x0001e40008040000 */
[----:B0-----:R-:W-:Y:S01]  /*0110*/  NOP ;  /* 0x0000000000007918 */ /* 0x001fe20000000000 */
.L_x_1:
[----:B------:R-:W-:Y:S05]  /*0120*/  BSYNC B0 ;  /* 0x0000000000007941 */ /* 0x000fea0003800000 */
.L_x_0:
[----:B------:R-:W0:Y:S02]  /*0130*/  SHFL.IDX PT, R2, R0, RZ, 0x1f ;  /* 0x00001fff00027589 */ /* 0x000e2400000e0000 */
[----:B0-----:R-:W-:-:S13]  /*0140*/  ISETP.NE.AND P0, PT, R2, RZ, PT ;  /* 0x000000ff0200720c */ /* 0x001fda0003f05270 */
[----:B------:R-:W-:Y:S05]  /*0150*/  @P0 BRA `(.L_x_2) ;  /* 0x0000000000500947 */ /* 0x000fea0003800000 */
[----:B------:R-:W0:Y:S01]  /*0160*/  S2UR UR8, SR_CgaCtaId ;  /* 0x00000000000879c3 */ /* 0x000e220000008800 */
[----:B------:R-:W-:Y:S01]  /*0170*/  UMOV UR4, 0x400 ;  /* 0x0000040000047882 */ /* 0x000fe20000000000 */
[----:B------:R-:W-:Y:S01]  /*0180*/  UMOV UR5, 0x1 ;  /* 0x0000000100057882 */ /* 0x000fe20000000000 */
[----:B------:R-:W-:Y:S01]  /*0190*/  UMOV UR6, 0x100 ;  /* 0x0000010000067882 */ /* 0x000fe20000000000 */
[----:B------:R-:W-:Y:S01]  /*01a0*/  ELECT P0, URZ, PT ;  /* 0x00000000003f782f */ /* 0x000fe20003800000 */
[----:B------:R-:W-:-:S04]  /*01b0*/  UIADD3 UR6, -UR6, 0x100000, URZ ;  /* 0x0010000006067890 */ /* 0x000fc8000fffe13f */
[----:B------:R-:W-:Y:S02]  /*01c0*/  USHF.L.U32 UR7, UR6, 0xb, URZ ;  /* 0x0000000b06077899 */ /* 0x000fe4000800063f */
[----:B------:R-:W-:Y:S02]  /*01d0*/  USHF.L.U32 UR6, UR6, 0x1, URZ ;  /* 0x0000000106067899 */ /* 0x000fe4000800063f */
[----:B0-----:R-:W-:Y:S02]  /*01e0*/  ULEA UR8, UR8, UR4, 0x18 ;  /* 0x0000000408087291 */ /* 0x001fe4000f8ec03f */
[----:B------:R-:W-:-:S04]  /*01f0*/  UIADD3 UR4, -UR5, 0x100000, URZ ;  /* 0x0010000005047890 */ /* 0x000fc8000fffe13f */
[----:B------:R-:W-:Y:S02]  /*0200*/  USHF.L.U32 UR5, UR4, 0xb, URZ ;  /* 0x0000000b04057899 */ /* 0x000fe4000800063f */
[----:B------:R-:W-:Y:S01]  /*0210*/  USHF.L.U32 UR4, UR4, 0x1, URZ ;  /* 0x0000000104047899 */ /* 0x000fe2000800063f */
[----:B------:R-:W0:Y:S11]  /*0220*/  FENCE.VIEW.ASYNC.S ;  /* 0x00000000000073c6 */ /* 0x000e360000000000 */
[----:B0-----:R0:W1:Y:S01]  /*0230*/  SYNCS.EXCH.64 URZ, [UR8], UR4 ;  /* 0x00000004083f75b2 */ /* 0x0010620008000100 */
[----:B------:R0:W2:Y:S01]  /*0240*/  SYNCS.EXCH.64 URZ, [UR8+0x18], UR6 ;  /* 0x00001806083f75b2 */ /* 0x0000a20008000100 */
[----:B------:R0:W3:Y:S01]  /*0250*/  SYNCS.EXCH.64 URZ, [UR8+0x8], UR4 ;  /* 0x00000804083f75b2 */ /* 0x0000e20008000100 */
[----:B------:R0:W4:Y:S01]  /*0260*/  SYNCS.EXCH.64 URZ, [UR8+0x20], UR6 ;  /* 0x00002006083f75b2 */ /* 0x0001220008000100 */
[----:B------:R0:W0:Y:S01]  /*0270*/  SYNCS.EXCH.64 URZ, [UR8+0x10], UR4 ;  /* 0x00001004083f75b2 */ /* 0x0000220008000100 */
[----:B------:R0:W0:Y:S01]  /*0280*/  SYNCS.EXCH.64 URZ, [UR8+0x28], UR6 ;  /* 0x00002806083f75b2 */ /* 0x0000220008000100 */
[----:B------:R-:W-:Y:S01]  /*0290*/  NOP ;  /* 0x0000000000007918 */ /* 0x000fe20000000000 */
.L_x_2:
[----:B------:R-:W5:Y:S01]  /*02a0*/  SHFL.IDX PT, R0, R0, RZ, 0x1f ;  /* 0x00001fff00007589 */ /* 0x000f6200000e0000 */
[----:B------:R-:W-:Y:S01]  /*02b0*/  ELECT P0, URZ, PT ;  /* 0x00000000003f782f */ /* 0x000fe20003800000 */
[----:B------:R-:W1:Y:S01]  /*02c0*/  LDC R2, c[0x0][0x65c] ;  /* 0x00019700ff027b82 */ /* 0x000e620000000800 */
[----:B------:R-:W-:Y:S01]  /*02d0*/  SHF.R.S32.HI R6, RZ, 0x1f, R5 ;  /* 0x0000001fff067819 */ /* 0x000fe20000011405 */
[----:B------:R-:W2:Y:S01]  /*02e0*/  S2R R3, SR_CTAID.Y ;  /* 0x0000000000037919 */ /* 0x000ea20000002600 */
[----:B0-----:R-:W-:Y:S01]  /*02f0*/  UMOV UR4, 0x20 ;  /* 0x0000002000047882 */ /* 0x001fe20000000000 */
[----:B------:R-:W-:Y:S01]  /*0300*/  ISETP.NE.AND P2, PT, R8, RZ, PT ;  /* 0x000000ff0800720c */ /* 0x000fe20003f45270 */
[----:B------:R-:W-:Y:S01]  /*0310*/  NOP ;  /* 0x0000000000007918 */ /* 0x000fe20000000000 */
[----:B------:R-:W0:Y:S01]  /*0320*/  S2R R4, SR_CTAID.X ;  /* 0x0000000000047919 */ /* 0x000e220000002500 */
[----:B------:R-:W-:Y:S01]  /*0330*/  LEA.HI R6, R6, R5, RZ, 0x2 ;  /* 0x0000000506067211 */ /* 0x000fe200078f10ff */
[----:B------:R-:W-:Y:S01]  /*0340*/  NOP ;  /* 0x0000000000007918 */ /* 0x000fe20000000000 */
[----:B-----5:R-:W-:-:S02]  /*0350*/  ISETP.NE.OR P0, PT, R0, RZ, !P0 ;  /* 0x000000ff0000720c */ /* 0x020fc40004705670 */
[----:B-1----:R-:W-:-:S04]  /*0360*/  ISETP.NE.AND P3, PT, R2, 0x1, PT ;  /* 0x000000010200780c */ /* 0x002fc80003f65270 */
[----:B------:R-:W-:Y:S02]  /*0370*/  P2R R0, PR, RZ, 0x8 ;  /* 0x00000008ff007803 */ /* 0x000fe40000000000 */
[----:B------:R-:W-:-:S05]  /*0380*/  LOP3.LUT R0, R6, 0xfffffffc, RZ, 0xc0, !PT ;  /* 0xfffffffc06007812 */ /* 0x000fca00078ec0ff */
[----:B------:R-:W-:Y:S01]  /*0390*/  VOTEU.ALL UP0, P0 ;  /* 0x00000000003f7886 */ /* 0x000fe20000000000 */
[----:B------:R-:W-:Y:S01]  /*03a0*/  IMAD.IADD R0, R5, 0x1, -R0 ;  /* 0x0000000105007824 */ /* 0x000fe200078e0a00 */
[----:B------:R-:W0:Y:S01]  /*03b0*/  @P3 LDC R17, c[0x0][0x10] ;  /* 0x00000400ff113b82 */ /* 0x000e220000000800 */
[----:B------:R-:W-:Y:S01]  /*03c0*/  VOTEU.ALL UP1, P0 ;  /* 0x00000000003f7886 */ /* 0x000fe20000020000 */
[----:B--2---:R-:W-:Y:S01]  /*03d0*/  @P3 IMAD.MOV.U32 R6, RZ, RZ, R3 ;  /* 0x000000ffff063224 */ /* 0x004fe200078e0003 */
[----:B------:R-:W-:Y:S01]  /*03e0*/  @!UP0 UMOV UR6, 0x400 ;  /* 0x0000040000068882 */ /* 0x000fe20000000000 */
[----:B------:R-:W-:-:S04]  /*03f0*/  @!UP0 UIADD3 UR4, -UR4, 0x100000, URZ ;  /* 0x0010000004048890 */ /* 0x000fc8000fffe13f */
[----:B------:R-:W-:Y:S02]  /*0400*/  @!UP0 USHF.L.U32 UR5, UR4, 0xb, URZ ;  /* 0x0000000b04058899 */ /* 0x000fe4000800063f */
[----:B------:R-:W-:Y:S01]  /*0410*/  @!UP0 USHF.L.U32 UR4, UR4, 0x1, URZ ;  /* 0x0000000104048899 */ /* 0x000fe2000800063f */
[----:B------:R-:W-:Y:S02]  /*0420*/  @P3 IMAD.MOV.U32 R7, RZ, RZ, RZ ;  /* 0x000000ffff073224 */ /* 0x000fe400078e00ff */
[----:B------:R-:W-:Y:S01]  /*0430*/  IMAD.MOV.U32 R5, RZ, RZ, RZ ;  /* 0x000000ffff057224 */ /* 0x000fe200078e00ff */
[----:B------:R-:W1:Y:S01]  /*0440*/  @!UP0 S2UR UR7, SR_CgaCtaId ;  /* 0x00000000000789c3 */ /* 0x000e620000008800 */
[----:B------:R-:W-:-:S07]  /*0450*/  @P3 IMAD.MOV.U32 R11, RZ, RZ, RZ ;  /* 0x000000ffff0b3224 */ /* 0x000fce00078e00ff */
[----:B------:R-:W2:Y:S01]  /*0460*/  @!P3 LDC R9, c[0x0][0xc] ;  /* 0x00000300ff09bb82 */ /* 0x000ea20000000800 */
[----:B0-----:R-:W-:-:S04]  /*0470*/  @P3 IMAD.WIDE.U32 R16, R4, R17, R6 ;  /* 0x0000001104103225 */ /* 0x001fc800078e0006 */
[----:B------:R-:W-:Y:S01]  /*0480*/  @P3 IMAD.IADD R17, R17, 0x1, R11 ;  /* 0x0000000111113824 */ /* 0x000fe200078e020b */
[----:B-1----:R-:W-:Y:S01]  /*0490*/  @!UP0 ULEA UR6, UR7, UR6, 0x18 ;  /* 0x0000000607068291 */ /* 0x002fe2000f8ec03f */
[----:B------:R-:W-:Y:S01]  /*04a0*/  VOTEU.ALL UP0, P0 ;  /* 0x00000000003f7886 */ /* 0x000fe20000000000 */
[----:B------:R-:W-:-:S04]  /*04b0*/  ISETP.NE.AND P0, PT, R0, 0x3, PT ;  /* 0x000000030000780c */ /* 0x000fc80003f05270 */
[----:B------:R-:W-:Y:S01]  /*04c0*/  ISETP.EQ.OR P0, PT, R0, RZ, !P0 ;  /* 0x000000ff0000720c */ /* 0x000fe20004702670 */
[----:B--2---:R-:W-:-:S03]  /*04d0*/  @!P3 IMAD.WIDE.U32 R6, R9, R3, R4 ;  /* 0x000000030906b225 */ /* 0x004fc600078e0004 */
[C---:B------:R-:W-:Y:S01]  /*04e0*/  ISETP.EQ.AND P0, PT, R8.reuse, RZ, P0 ;  /* 0x000000ff0800720c */ /* 0x040fe20000702270 */
[----:B------:R-:W-:Y:S01]  /*04f0*/  VIADD R8, R8, 0xffffffff ;  /* 0xffffffff08087836 */ /* 0x000fe20000000000 */
[----:B------:R-:W0:Y:S02]  /*0500*/  FENCE.VIEW.ASYNC.S ;  /* 0x00000000000073c6 */ /* 0x000e240000000000 */
[----:B0-----:R0:W3:Y:S01]  /*0510*/  @!UP0 SYNCS.EXCH.64 URZ, [UR6+0x40], UR4 ;  /* 0x00004004063f85b2 */ /* 0x0010e20008000100 */
[----:B------:R-:W-:Y:S01]  /*0520*/  @!P3 IMAD.MOV.U32 R16, RZ, RZ, R6 ;  /* 0x000000ffff10b224 */ /* 0x000fe200078e0006 */
[----:B------:R-:W-:Y:S01]  /*0530*/  SEL R19, RZ, 0x1, !P0 ;  /* 0x00000001ff137807 */ /* 0x000fe20004000000 */
[----:B------:R-:W-:Y:S01]  /*0540*/  @!P3 IMAD.MOV.U32 R17, RZ, RZ, R7 ;  /* 0x000000ffff11b224 */ /* 0x000fe200078e0007 */
[----:B------:R-:W-:-:S04]  /*0550*/  ISETP.GE.U32.AND P1, PT, R8, 0x2, PT ;  /* 0x000000020800780c */ /* 0x000fc80003f26070 */
[----:B------:R-:W-:Y:S01]  /*0560*/  SEL R19, R19, 0x2, P1 ;  /* 0x0000000213137807 */ /* 0x000fe20000800000 */
[----:B------:R0:W3:Y:S01]  /*0570*/  @!UP1 SYNCS.EXCH.64 URZ, [UR6+0x48], UR4 ;  /* 0x00004804063f95b2 */ /* 0x0000e20008000100 */
[----:B------:R-:W-:Y:S01]  /*0580*/  NOP ;  /* 0x0000000000007918 */ /* 0x000fe20000000000 */
[----:B---34-:R-:W-:Y:S06]  /*0590*/  BAR.SYNC.DEFER_BLOCKING 0x0 ;  /* 0x0000000000007b1d */ /* 0x018fec0000010000 */
[----:B------:R-:W-:Y:S05]  /*05a0*/  @!P2 BRA `(.L_x_3) ;  /* 0x0000005c001ca947 */ /* 0x000fea0003800000 */
[----:B------:R-:W-:-:S13]  /*05b0*/  ISETP.GT.U32.AND P0, PT, R8, 0x1, PT ;  /* 0x000000010800780c */ /* 0x000fda0003f04070 */
[----:B0-----:R-:W-:Y:S05]  /*05c0*/  @P0 EXIT ;  /* 0x000000000000094d */ /* 0x001fea0003800000 */
[----:B------:R-:W-:Y:S01]  /*05d0*/  ULDC.64 UR4, c[0x0][0x650] ;  /* 0x0001940000047ab9 */ /* 0x000fe20000000a00 */
[----:B------:R-:W-:Y:S01]  /*05e0*/  PRMT R0, RZ, 0x7610, R0 ;  /* 0x00007610ff007816 */ /* 0x000fe20000000000 */
[----:B------:R-:W-:Y:S01]  /*05f0*/  IMAD.MOV.U32 R91, RZ, RZ, -0x1 ;  /* 0xffffffffff5b7424 */ /* 0x000fe200078e00ff */
[----:B------:R-:W-:Y:S01]  /*0600*/  ISETP.GE.U32.AND P0, PT, R16, UR4, PT ;  /* 0x0000000410007c0c */ /* 0x000fe2000bf06070 */
[----:B------:R-:W-:Y:S02]  /*0610*/  IMAD.MOV.U32 R92, RZ, RZ, -0x1 ;  /* 0xffffffffff5c7424 */ /* 0x000fe400078e00ff */
[----:B------:R-:W-:Y:S01]  /*0620*/  IMAD.MOV.U32 R89, RZ, RZ, -0x1 ;  /* 0xffffffffff597424 */ /* 0x000fe200078e00ff */
[----:B------:R-:W-:-:S13]  /*0630*/  ISETP.GE.U32.AND.EX P0, PT, R17, UR5, PT, P0 ;  /* 0x0000000511007c0c */ /* 0x000fda000bf06100 */
[----:B------:R-:W-:Y:S05]  /*0640*/  @P0 BRA `(.L_x_4) ;  /* 0x0000000400540947 */ /* 0x000fea0003800000 */
[----:B------:R-:W0:Y:S01]  /*0650*/  LDC.64 R14, c[0x0][0x628] ;  /* 0x00018a00ff0e7b82 */ /* 0x000e220000000a00 */
[----:B------:R-:W-:Y:S02]  /*0660*/  IMAD.MOV.U32 R6, RZ, RZ, R16 ;  /* 0x000000ffff067224 */ /* 0x000fe400078e0010 */
[----:B------:R-:W-:-:S05]  /*0670*/  IMAD.MOV.U32 R7, RZ, RZ, R17 ;  /* 0x000000ffff077224 */ /* 0x000fca00078e0011 */
[----:B------:R-:W1:Y:S08]  /*0680*/  LDC R0, c[0x0][0x630] ;  /* 0x00018c00ff007b82 */ /* 0x000e700000000800 */
[----:B------:R-:W2:Y:S01]  /*0690*/  LDC.64 R20, c[0x0][0x620] ;  /* 0x00018800ff147b82 */ /* 0x000ea20000000a00 */
[----:B0-----:R-:W-:-:S04]  /*06a0*/  ISETP.NE.U32.AND P0, PT, R14, RZ, PT ;  /* 0x000000ff0e00720c */ /* 0x001fc80003f05070 */
[----:B------:R-:W-:-:S13]  /*06b0*/  ISETP.NE.AND.EX P0, PT, R15, RZ, PT, P0 ;  /* 0x000000ff0f00720c */ /* 0x000fda0003f05300 */
[----:B-12---:R-:W-:Y:S05]  /*06c0*/  @!P0 BRA `(.L_x_5) ;  /* 0x0000000000288947 */ /* 0x006fea0003800000 */
[----:B------:R-:W0:Y:S02]  /*06d0*/  LDC R11, c[0x0][0x634] ;  /* 0x00018d00ff0b7b82 */ /* 0x000e240000000800 */
[----:B0-----:R-:W-:-:S05]  /*06e0*/  IADD3 R11, P0, R16, R11, RZ ;  /* 0x0000000b100b7210 */ /* 0x001fca0007f1e0ff */
[----:B------:R-:W-:-:S04]  /*06f0*/  IMAD.X R13, RZ, RZ, R17, P0 ;  /* 0x000000ffff0d7224 */ /* 0x000fc800000e0611 */
[----:B------:R-:W-:-:S04]  /*0700*/  IMAD.WIDE.U32 R6, R13, R14, RZ ;  /* 0x0000000e0d067225 */ /* 0x000fc800078e00ff */
[----:B------:R-:W-:-:S04]  /*0710*/  IMAD.WIDE.U32 R8, P0, R11, R15, R6 ;  /* 0x0000000f0b087225 */ /* 0x000fc80007800006 */
[----:B------:R-:W-:-:S04]  /*0720*/  IMAD.WIDE.U32 R6, R11, R14, RZ ;  /* 0x0000000e0b067225 */ /* 0x000fc800078e00ff */
[----:B------:R-:W-:Y:S01]  /*0730*/  IMAD.X R11, RZ, RZ, RZ, P0 ;  /* 0x000000ffff0b7224 */ /* 0x000fe200000e06ff */
[----:B------:R-:W-:Y:S01]  /*0740*/  IADD3 RZ, P0, R7, R8, RZ ;  /* 0x0000000807ff7210 */ /* 0x000fe20007f1e0ff */
[----:B------:R-:W-:-:S04]  /*0750*/  IMAD.MOV.U32 R10, RZ, RZ, R9 ;  /* 0x000000ffff0a7224 */ /* 0x000fc800078e0009 */
[----:B------:R-:W-:-:S08]  /*0760*/  IMAD.WIDE.U32.X R6, R13, R15, R10, P0 ;  /* 0x0000000f0d067225 */ /* 0x000fd000000e040a */
.L_x_5:
[-CC-:B------:R-:W-:Y:S01]  /*0770*/  SHF.R.U64 R89, R6, R0.reuse, R7.reuse ;  /* 0x0000000006597219 */ /* 0x180fe20000001207 */
[----:B------:R-:W0:Y:S01]  /*0780*/  LDC R10, c[0x0][0x618] ;  /* 0x00018600ff0a7b82 */ /* 0x000e220000000800 */
[----:B------:R-:W-:Y:S01]  /*0790*/  SHF.R.U32.HI R5, RZ, R0, R7 ;  /* 0x00000000ff057219 */ /* 0x000fe20000011607 */
[----:B------:R-:W-:Y:S01]  /*07a0*/  ULDC UR4, c[0x0][0x150] ;  /* 0x0000540000047ab9 */ /* 0x000fe20000000800 */
[----:B------:R-:W-:Y:S02]  /*07b0*/  IADD3 R9, P0, RZ, -R89, RZ ;  /* 0x80000059ff097210 */ /* 0x000fe40007f1e0ff */
[----:B------:R-:W-:-:S03]  /*07c0*/  I2FP.F32.U32 R0, R4 ;  /* 0x0000000400007245 */ /* 0x000fc60000201000 */
[----:B------:R-:W1:Y:S01]  /*07d0*/  LDC.64 R28, c[0x0][0x640] ;  /* 0x00019000ff1c7b82 */ /* 0x000e620000000a00 */
[----:B------:R-:W-:Y:S02]  /*07e0*/  IMAD.X R11, RZ, RZ, ~R5, P0 ;  /* 0x000000ffff0b7224 */ /* 0x000fe400000e0e05 */
[----:B------:R-:W-:Y:S01]  /*07f0*/  FMUL R0, R0, UR4 ;  /* 0x0000000400007c20 */ /* 0x000fe20008400000 */
[----:B------:R-:W-:Y:S01]  /*0800*/  IMAD.WIDE.U32 R6, R9, R20, R16 ;  /* 0x0000001409067225 */ /* 0x000fe200078e0010 */
[----:B------:R-:W-:-:S03]  /*0810*/  ULDC UR4, c[0x0][0x154] ;  /* 0x0000550000047ab9 */ /* 0x000fc60000000800 */
[----:B------:R-:W-:Y:S01]  /*0820*/  IMAD R8, R11, R20, RZ ;  /* 0x000000140b087224 */ /* 0x000fe200078e02ff */
[----:B------:R-:W2:Y:S01]  /*0830*/  LDC R5, c[0x0][0x144] ;  /* 0x00005100ff057b82 */ /* 0x000ea20000000800 */
[----:B------:R-:W3:Y:S02]  /*0840*/  F2I.U32.TRUNC.NTZ R0, R0 ;  /* 0x0000000000007305 */ /* 0x000ee4000020f000 */
[----:B------:R-:W-:-:S04]  /*0850*/  IMAD R9, R9, R21, R8 ;  /* 0x0000001509097224 */ /* 0x000fc800078e0208 */
[----:B------:R-:W-:Y:S01]  /*0860*/  IMAD.IADD R7, R7, 0x1, R9 ;  /* 0x0000000107077824 */ /* 0x000fe200078e0209 */
[----:B------:R-:W4:Y:S01]  /*0870*/  LDC R12, c[0x0][0x608] ;  /* 0x00018200ff0c7b82 */ /* 0x000f220000000800 */
[----:B------:R-:W-:-:S03]  /*0880*/  IMAD.MOV.U32 R9, RZ, RZ, -0x1 ;  /* 0xffffffffff097424 */ /* 0x000fc600078e00ff */
[-CC-:B0-----:R-:W-:Y:S02]  /*0890*/  SHF.R.U64 R20, R6, R10.reuse, R7.reuse ;  /* 0x0000000a06147219 */ /* 0x181fe40000001207 */
[----:B------:R-:W-:Y:S02]  /*08a0*/  I2FP.F32.U32 R6, R3 ;  /* 0x0000000300067245 */ /* 0x000fe40000201000 */
[----:B------:R-:W0:Y:S01]  /*08b0*/  LDC R26, c[0x0][0x658] ;  /* 0x00019600ff1a7b82 */ /* 0x000e220000000800 */
[----:B-1----:R-:W-:Y:S01]  /*08c0*/  ISETP.NE.U32.AND P0, PT, R28, RZ, PT ;  /* 0x000000ff1c00720c */ /* 0x002fe20003f05070 */
[----:B---3--:R-:W-:Y:S01]  /*08d0*/  IMAD.MOV R8, RZ, RZ, -R0 ;  /* 0x000000ffff087224 */ /* 0x008fe200078e0a00 */
[----:B------:R-:W-:Y:S01]  /*08e0*/  SHF.R.U32.HI R7, RZ, R10, R7 ;  /* 0x0000000aff077219 */ /* 0x000fe20000011607 */
[----:B------:R-:W-:Y:S01]  /*08f0*/  FMUL R6, R6, UR4 ;  /* 0x0000000406067c20 */ /* 0x000fe20008400000 */
[----:B------:R-:W-:-:S03]  /*0900*/  ISETP.NE.AND.EX P0, PT, R29, RZ, PT, P0 ;  /* 0x000000ff1d00720c */ /* 0x000fc60003f05300 */
[----:B------:R-:W1:Y:S01]  /*0910*/  LDC R14, c[0x0][0x148] ;  /* 0x00005200ff0e7b82 */ /* 0x000e620000000800 */
[----:B--2---:R-:W-:-:S07]  /*0920*/  IMAD R0, R5, R8, R4 ;  /* 0x0000000805007224 */ /* 0x004fce00078e0204 */
[----:B------:R-:W2:Y:S01]  /*0930*/  LDC R24, c[0x0][0x600] ;  /* 0x00018000ff187b82 */ /* 0x000ea20000000800 */
[-CC-:B----4-:R-:W-:Y:S02]  /*0940*/  SHF.R.U64 R30, R20, R12.reuse, R7.reuse ;  /* 0x0000000c141e7219 */ /* 0x190fe40000001207 */
[----:B------:R-:W-:Y:S01]  /*0950*/  SHF.R.U32.HI R5, RZ, R12, R7 ;  /* 0x0000000cff057219 */ /* 0x000fe20000011607 */
[----:B------:R-:W-:Y:S01]  /*0960*/  IMAD.MOV.U32 R7, RZ, RZ, 0x1 ;  /* 0x00000001ff077424 */ /* 0x000fe200078e00ff */
[----:B------:R3:W4:Y:S03]  /*0970*/  F2I.U32.TRUNC.NTZ R12, R6 ;  /* 0x00000006000c7305 */ /* 0x000726000020f000 */
[----:B------:R-:W1:Y:S01]  /*0980*/  LDC R15, c[0x0][0x648] ;  /* 0x00019200ff0f7b82 */ /* 0x000e620000000800 */
[-C--:B0-----:R-:W-:Y:S02]  /*0990*/  SHF.L.U32 R4, R9, R26.reuse, RZ ;  /* 0x0000001a09047219 */ /* 0x081fe400000006ff */
[----:B------:R-:W-:-:S02]  /*09a0*/  SHF.R.U64 R32, R30, R26, R5 ;  /* 0x0000001a1e207219 */ /* 0x000fc40000001205 */
[----:B------:R-:W-:Y:S02]  /*09b0*/  LOP3.LUT R11, RZ, R4, RZ, 0x33, !PT ;  /* 0x00000004ff0b7212 */ /* 0x000fe400078e33ff */
[-C--:B------:R-:W-:Y:S01]  /*09c0*/  SHF.R.U32.HI R5, RZ, R26.reuse, R5 ;  /* 0x0000001aff057219 */ /* 0x080fe20000011605 */
[----:B------:R-:W0:Y:S01]  /*09d0*/  LDC R21, c[0x0][0x638] ;  /* 0x00018e00ff157b82 */ /* 0x000e220000000800 */
[----:B------:R-:W-:Y:S01]  /*09e0*/  SHF.L.U32 R10, R7, R26, RZ ;  /* 0x0000001a070a7219 */ /* 0x000fe200000006ff */
[----:B------:R-:W-:-:S06]  /*09f0*/  IMAD.MOV.U32 R4, RZ, RZ, R32 ;  /* 0x000000ffff047224 */ /* 0x000fcc00078e0020 */
[----:B------:R-:W0:Y:S01]  /*0a00*/  LDC R91, c[0x0][0x610] ;  /* 0x00018400ff5b7b82 */ /* 0x000e220000000800 */
[----:B---34-:R-:W-:Y:S05]  /*0a10*/  @!P0 BRA `(.L_x_6) ;  /* 0x0000000000288947 */ /* 0x018fea0003800000 */
[----:B------:R-:W3:Y:S02]  /*0a20*/  LDC R9, c[0x0][0x64c] ;  /* 0x00019300ff097b82 */ /* 0x000ee40000000800 */
[----:B---3--:R-:W-:-:S05]  /*0a30*/  IADD3 R9, P0, R32, R9, RZ ;  /* 0x0000000920097210 */ /* 0x008fca0007f1e0ff */
        /* <DEDUP_REMOVED lines=8> */
.L_x_6:
[----:B-1----:R-:W-:Y:S01]  /*0ac0*/  SHF.R.U64 R4, R4, R15, R5 ;  /* 0x0000000f04047219 */ /* 0x002fe20000001205 */
[----:B--2---:R-:W-:Y:S01]  /*0ad0*/  VIADD R5, R24, 0xffffffff ;  /* 0xffffffff18057836 */ /* 0x004fe20000000000 */
[----:B------:R-:W-:Y:S01]  /*0ae0*/  LOP3.LUT R11, R30, R11, RZ, 0xc0, !PT ;  /* 0x0000000b1e0b7212 */ /* 0x000fe200078ec0ff */
[----:B------:R-:W-:Y:S02]  /*0af0*/  IMAD.MOV R12, RZ, RZ, -R12 ;  /* 0x000000ffff0c7224 */ /* 0x000fe400078e0a0c */
[----:B------:R-:W-:Y:S02]  /*0b00*/  IMAD.MOV R6, RZ, RZ, -R4 ;  /* 0x000000ffff067224 */ /* 0x000fe400078e0a04 */
[----:B------:R-:W-:Y:S01]  /*0b10*/  IMAD R11, R10, R4, R11 ;  /* 0x000000040a0b7224 */ /* 0x000fe200078e020b */
[----:B------:R-:W-:Y:S01]  /*0b20*/  LOP3.LUT R4, R20, R5, RZ, 0xc0, !PT ;  /* 0x0000000514047212 */ /* 0x000fe200078ec0ff */
[----:B------:R-:W-:Y:S02]  /*0b30*/  @P3 IMAD R0, R14, R12, R3 ;  /* 0x0000000c0e003224 */ /* 0x000fe400078e0203 */
[----:B0-----:R-:W-:-:S02]  /*0b40*/  IMAD R3, R6, R21, R32 ;  /* 0x0000001506037224 */ /* 0x001fc400078e0220 */
[----:B------:R-:W-:Y:S02]  /*0b50*/  IMAD R91, R11, R91, R0 ;  /* 0x0000005b0b5b7224 */ /* 0x000fe400078e0200 */
[----:B------:R-:W-:Y:S02]  /*0b60*/  IMAD R4, R3, R24, R4 ;  /* 0x0000001803047224 */ /* 0x000fe400078e0204 */
[----:B------:R-:W-:-:S03]  /*0b70*/  IMAD.MOV.U32 R0, RZ, RZ, 0x1 ;  /* 0x00000001ff007424 */ /* 0x000fc600078e00ff */
[----:B------:R-:W-:Y:S02]  /*0b80*/  SEL R92, R4, R91, !P3 ;  /* 0x0000005b045c7207 */ /* 0x000fe40005800000 */
[----:B------:R-:W-:-:S07]  /*0b90*/  SEL R91, R91, R4, !P3 ;  /* 0x000000045b5b7207 */ /* 0x000fce0005800000 */
.L_x_4:
[----:B------:R-:W-:-:S08]  /*0ba0*/  NOP ;  /* 0x0000000000007918 */ /* 0x000fd00000000000 */
[----:B------:R-:W0:Y:S02]  /*0bb0*/  USETMAXREG.TRY_ALLOC.CTAPOOL UP0, 0xe8 ;  /* 0x000000e8000079c8 */ /* 0x000e240008000600 */
[----:B0-----:R-:W-:-:S13]  /*0bc0*/  PLOP3.LUT P0, PT, PT, PT, UP0, 0x80, 0x0 ;  /* 0x000000000000781c */ /* 0x001fda0003f0f008 */
[----:B------:R-:W-:Y:S05]  /*0bd0*/  @!P0 BRA `(.L_x_4) ;  /* 0xfffffffc00f08947 */ /* 0x000fea000383ffff */
[----:B------:R-:W-:Y:S01]  /*0be0*/  ULDC.64 UR4, c[0x0][0x598] ;  /* 0x0001660000047ab9 */ /* 0x000fe20000000a00 */
[----:B------:R-:W-:Y:S01]  /*0bf0*/  ULDC.64 UR36, c[0x0][0x208] ;  /* 0x0000820000247ab9 */ /* 0x000fe20000000a00 */
[----:B------:R-:W-:-:S04]  /*0c00*/  ISETP.NE.U32.AND P0, PT, RZ, UR4, PT ;  /* 0x00000004ff007c0c */ /* 0x000fc8000bf05070 */
[----:B------:R-:W-:-:S13]  /*0c10*/  ISETP.NE.AND.EX P0, PT, RZ, UR5, PT, P0 ;  /* 0x00000005ff007c0c */ /* 0x000fda000bf05300 */
[----:B------:R-:W-:Y:S05]  /*0c20*/  @!P0 BRA `(.L_x_7) ;  /* 0x00000000001c8947 */ /* 0x000fea0003800000 */
[----:B------:R-:W0:Y:S02]  /*0c30*/  LDC.64 R4, c[0x0][0x598] ;  /* 0x00016600ff047b82 */ /* 0x000e240000000a00 */
[----:B0-----:R-:W2:Y:S02]  /*0c40*/  LDG.E.64 R4, desc[UR36][R4.64] ;  /* 0x0000002404047981 */ /* 0x001ea4000c1e1b00 */
[----:B--2---:R-:W-:-:S04]  /*0c50*/  ISETP.NE.U32.AND P0, PT, R4, RZ, PT ;  /* 0x000000ff0400720c */ /* 0x004fc80003f05070 */
[----:B------:R-:W-:-:S13]  /*0c60*/  ISETP.NE.AND.EX P0, PT, R5, RZ, PT, P0 ;  /* 0x000000ff0500720c */ /* 0x000fda0003f05300 */
[----:B------:R-:W-:Y:S05]  /*0c70*/  @!P0 BRA `(.L_x_7) ;  /* 0x0000000000088947 */ /* 0x000fea0003800000 */
[----:B------:R0:W5:Y:S01]  /*0c80*/  LD.E R23, desc[UR36][R4.64] ;  /* 0x0000002404177980 */ /* 0x000162000c101900 */
[----:B------:R-:W-:Y:S05]  /*0c90*/  BRA `(.L_x_8) ;  /* 0x0000000000247947 */ /* 0x000fea0003800000 */
.L_x_7:
[----:B------:R-:W-:Y:S02]  /*0ca0*/  ULDC.64 UR4, c[0x0][0x588] ;  /* 0x0001620000047ab9 */ /* 0x000fe40000000a00 */
[----:B------:R-:W-:-:S04]  /*0cb0*/  ISETP.NE.U32.AND P0, PT, RZ, UR4, PT ;  /* 0x00000004ff007c0c */ /* 0x000fc8000bf05070 */
[----:B------:R-:W-:-:S13]  /*0cc0*/  ISETP.NE.AND.EX P0, PT, RZ, UR5, PT, P0 ;  /* 0x00000005ff007c0c */ /* 0x000fda000bf05300 */
[----:B------:R-:W-:Y:S05]  /*0cd0*/  @!P0 BRA `(.L_x_9) ;  /* 0x00000000000c8947 */ /* 0x000fea0003800000 */
[----:B------:R-:W0:Y:S02]  /*0ce0*/  LDC.64 R4, c[0x0][0x588] ;  /* 0x00016200ff047b82 */ /* 0x000e240000000a00 */
[----:B0-----:R1:W5:Y:S01]  /*0cf0*/  LDG.E R23, desc[UR36][R4.64] ;  /* 0x0000002404177981 */ /* 0x001362000c1e1900 */
[----:B------:R-:W-:Y:S05]  /*0d00*/  BRA `(.L_x_8) ;  /* 0x0000000000087947 */ /* 0x000fea0003800000 */
.L_x_9:
[----:B------:R-:W-:Y:S02]  /*0d10*/  ULDC UR4, c[0x0][0x580] ;  /* 0x0001600000047ab9 */ /* 0x000fe40000000800 */
[----:B------:R-:W-:-:S07]  /*0d20*/  IMAD.U32 R23, RZ, RZ, UR4 ;  /* 0x00000004ff177e24 */ /* 0x000fce000f8e00ff */
.L_x_8:
[----:B------:R-:W-:Y:S02]  /*0d30*/  ULDC.64 UR4, c[0x0][0x5a0] ;  /* 0x0001680000047ab9 */ /* 0x000fe40000000a00 */
[----:B------:R-:W-:-:S04]  /*0d40*/  ISETP.NE.U32.AND P0, PT, RZ, UR4, PT ;  /* 0x00000004ff007c0c */ /* 0x000fc8000bf05070 */
[----:B------:R-:W-:-:S13]  /*0d50*/  ISETP.NE.AND.EX P0, PT, RZ, UR5, PT, P0 ;  /* 0x00000005ff007c0c */ /* 0x000fda000bf05300 */
[----:B------:R-:W-:Y:S05]  /*0d60*/  @!P0 BRA `(.L_x_10) ;  /* 0x00000000001c8947 */ /* 0x000fea0003800000 */
[----:B01----:R-:W0:Y:S02]  /*0d70*/  LDC.64 R4, c[0x0][0x5a0] ;  /* 0x00016800ff047b82 */ /* 0x003e240000000a00 */
[----:B0-----:R-:W2:Y:S02]  /*0d80*/  LDG.E.64 R4, desc[UR36][R4.64] ;  /* 0x0000002404047981 */ /* 0x001ea4000c1e1b00 */
[----:B--2---:R-:W-:-:S04]  /*0d90*/  ISETP.NE.U32.AND P0, PT, R4, RZ, PT ;  /* 0x000000ff0400720c */ /* 0x004fc80003f05070 */
[----:B------:R-:W-:-:S13]  /*0da0*/  ISETP.NE.AND.EX P0, PT, R5, RZ, PT, P0 ;  /* 0x000000ff0500720c */ /* 0x000fda0003f05300 */
[----:B------:R-:W-:Y:S05]  /*0db0*/  @!P0 BRA `(.L_x_10) ;  /* 0x0000000000088947 */ /* 0x000fea0003800000 */
[----:B------:R0:W5:Y:S01]  /*0dc0*/  LD.E R88, desc[UR36][R4.64] ;  /* 0x0000002404587980 */ /* 0x000162000c101900 */
[----:B------:R-:W-:Y:S05]  /*0dd0*/  BRA `(.L_x_11) ;  /* 0x0000000000247947 */ /* 0x000fea0003800000 */
.L_x_10:
[----:B------:R-:W-:Y:S02]  /*0de0*/  ULDC.64 UR4, c[0x0][0x590] ;  /* 0x0001640000047ab9 */ /* 0x000fe40000000a00 */
[----:B------:R-:W-:-:S04]  /*0df0*/  ISETP.NE.U32.AND P0, PT, RZ, UR4, PT ;  /* 0x00000004ff007c0c */ /* 0x000fc8000bf05070 */
[----:B------:R-:W-:-:S13]  /*0e00*/  ISETP.NE.AND.EX P0, PT, RZ, UR5, PT, P0 ;  /* 0x00000005ff007c0c */ /* 0x000fda000bf05300 */
[----:B------:R-:W-:Y:S05]  /*0e10*/  @!P0 BRA `(.L_x_12) ;  /* 0x00000000000c8947 */ /* 0x000fea0003800000 */
[----:B01----:R-:W0:Y:S02]  /*0e20*/  LDC.64 R4, c[0x0][0x590] ;  /* 0x00016400ff047b82 */ /* 0x003e240000000a00 */
[----:B0-----:R1:W5:Y:S01]  /*0e30*/  LDG.E R88, desc[UR36][R4.64] ;  /* 0x0000002404587981 */ /* 0x001362000c1e1900 */
[----:B------:R-:W-:Y:S05]  /*0e40*/  BRA `(.L_x_11) ;  /* 0x0000000000087947 */ /* 0x000fea0003800000 */
.L_x_12:
[----:B------:R-:W-:Y:S02]  /*0e50*/  ULDC UR4, c[0x0][0x584] ;  /* 0x0001610000047ab9 */ /* 0x000fe40000000800 */
[----:B------:R-:W-:-:S07]  /*0e60*/  IMAD.U32 R88, RZ, RZ, UR4 ;  /* 0x00000004ff587e24 */ /* 0x000fce000f8e00ff */
.L_x_11:
[----:B------:R-:W-:-:S13]  /*0e70*/  LOP3.LUT P0, RZ, R0, 0xff, RZ, 0xc0, !PT ;  /* 0x000000ff00ff7812 */ /* 0x000fda000780c0ff */
[----:B------:R-:W-:Y:S05]  /*0e80*/  @!P0 EXIT ;  /* 0x000000000000894d */ /* 0x000fea0003800000 */
[----:B------:R-:W-:Y:S01]  /*0e90*/  ULDC UR4, c[0x0][0x28c] ;  /* 0x0000a30000047ab9 */ /* 0x000fe20000000800 */
[----:B------:R-:W-:Y:S01]  /*0ea0*/  LOP3.LUT R90, R19, 0x1, RZ, 0xfc, !PT ;  /* 0x00000001135a7812 */ /* 0x000fe200078efcff */
[----:B------:R-:W-:Y:S01]  /*0eb0*/  UIADD3 UR4, UR4, 0x1f, URZ ;  /* 0x0000001f04047890 */ /* 0x000fe2000fffe03f */
[----:B------:R-:W-:Y:S01]  /*0ec0*/  UMOV UR38, URZ ;  /* 0x0000003f00267c82 */ /* 0x000fe20008000000 */
[----:B------:R-:W-:Y:S02]  /*0ed0*/  UMOV UR39, URZ ;  /* 0x0000003f00277c82 */ /* 0x000fe40008000000 */
[----:B------:R-:W-:-:S04]  /*0ee0*/  USHF.R.S32.HI UR5, URZ, 0x1f, UR4 ;  /* 0x0000001f3f057899 */ /* 0x000fc80008011404 */
[----:B------:R-:W-:-:S04]  /*0ef0*/  ULEA.HI UR5, UR5, UR4, URZ, 0x5 ;  /* 0x0000000405057291 */ /* 0x000fc8000f8f283f */
[----:B------:R-:W-:-:S12]  /*0f00*/  USHF.R.S32.HI UR40, URZ, 0x5, UR5 ;  /* 0x000000053f287899 */ /* 0x000fd80008011405 */
.L_x_158:
[----:B------:R-:W-:Y:S01]  /*0f10*/  LOP3.LUT R0, R18, 0x80, RZ, 0xc0, !PT ;  /* 0x0000008012007812 */ /* 0x000fe200078ec0ff */
[----:B--2---:R-:W2:Y:S01]  /*0f20*/  S2UR UR7, SR_CgaCtaId ;  /* 0x00000000000779c3 */ /* 0x004ea20000008800 */
[----:B------:R-:W-:Y:S02]  /*0f30*/  UMOV UR6, 0x400 ;  /* 0x0000040000067882 */ /* 0x000fe40000000000 */
[----:B------:R-:W-:-:S06]  /*0f40*/  SHF.R.U32.HI R0, RZ, 0x7, R0 ;  /* 0x00000007ff007819 */ /* 0x000fcc0000011600 */
[----:B---3--:R-:W3:Y:S01]  /*0f50*/  SHFL.IDX PT, R0, R0, RZ, 0x1f ;  /* 0x00001fff00007589 */ /* 0x008ee200000e0000 */
[----:B--2---:R-:W-:Y:S01]  /*0f60*/  ULEA UR42, UR7, UR6, 0x18 ;  /* 0x00000006072a7291 */ /* 0x004fe2000f8ec03f */
[----:B---3--:R-:W-:-:S13]  /*0f70*/  R2UR UR4, R0 ;  /* 0x00000000000472ca */ /* 0x008fda00000e0000 */
[----:B------:R-:W-:-:S04]  /*0f80*/  ULEA.HI UR5, UR4, UR4, URZ, 0x1 ;  /* 0x0000000404057291 */ /* 0x000fc8000f8f083f */
[----:B------:R-:W-:-:S04]  /*0f90*/  ULOP3.LUT UR5, UR5, 0xffffe, URZ, 0xc0, !UPT ;  /* 0x000ffffe05057892 */ /* 0x000fc8000f8ec03f */
[----:B------:R-:W-:-:S03]  /*0fa0*/  UIADD3 UR5, UR4, -UR5, URZ ;  /* 0x8000000504057290 */ /* 0x000fc6000fffe03f */
[----:B------:R-:W-:Y:S01]  /*0fb0*/  ULDC UR4, c[0x0][0x28c] ;  /* 0x0000a30000047ab9 */ /* 0x000fe20000000800 */
[----:B------:R-:W-:Y:S01]  /*0fc0*/  ULEA UR5, UR5, UR42, 0xc ;  /* 0x0000002a05057291 */ /* 0x000fe2000f8e603f */
[----:B------:R-:W-:-:S03]  /*0fd0*/  ISETP.LT.AND P0, PT, RZ, UR4, PT ;  /* 0x00000004ff007c0c */ /* 0x000fc6000bf01270 */
[----:B------:R-:W-:-:S04]  /*0fe0*/  UIADD3 UR5, UR5, 0x100, URZ ;  /* 0x0000010005057890 */ /* 0x000fc8000fffe03f */
[----:B------:R-:W-:-:S04]  /*0ff0*/  USHF.R.U32.HI UR5, URZ, 0x4, UR5 ;  /* 0x000000043f057899 */ /* 0x000fc80008011605 */
[----:B------:R-:W-:Y:S02]  /*1000*/  ULOP3.LUT UR41, UR5, 0x3fff, URZ, 0xc0, !UPT ;  /* 0x00003fff05297892 */ /* 0x000fe4000f8ec03f */
[----:B-1--45:R-:W-:Y:S10]  /*1010*/  @P0 BRA `(.L_x_13) ;  /* 0x0000000000400947 */ /* 0x032ff40003800000 */
[----:B------:R-:W-:Y:S01]  /*1020*/  MOV R0, 0x0 ;  /* 0x0000000000007802 */ /* 0x000fe20000000f00 */
[----:B------:R-:W-:Y:S01]  /*1030*/  ULDC.64 UR4, c[0x4][0x68] ;  /* 0x01001a0000047ab9 */ /* 0x000fe20000000a00 */
[----:B------:R-:W-:Y:S01]  /*1040*/  ULDC.64 UR6, c[0x4][0x8] ;  /* 0x0100020000067ab9 */ /* 0x000fe20000000a00 */
[----:B01----:R-:W-:Y:S01]  /*1050*/  IMAD.U32 R4, RZ, RZ, UR4 ;  /* 0x00000004ff047e24 */ /* 0x003fe2000f8e00ff */
[----:B------:R0:W1:Y:S01]  /*1060*/  LDC.64 R14, c[0x4][R0] ;  /* 0x01000000000e7b82 */ /* 0x0000620000000a00 */
[----:B------:R-:W-:Y:S01]  /*1070*/  IMAD.U32 R5, RZ, RZ, UR5 ;  /* 0x00000005ff057e24 */ /* 0x000fe2000f8e00ff */
[----:B------:R-:W-:Y:S01]  /*1080*/  ULDC.64 UR4, c[0x4][0x70] ;  /* 0x01001c0000047ab9 */ /* 0x000fe20000000a00 */
[----:B------:R-:W-:Y:S02]  /*1090*/  IMAD.U32 R10, RZ, RZ, UR6 ;  /* 0x00000006ff0a7e24 */ /* 0x000fe4000f8e00ff */
[----:B------:R-:W-:Y:S02]  /*10a0*/  IMAD.U32 R6, RZ, RZ, UR4 ;  /* 0x00000004ff067e24 */ /* 0x000fe4000f8e00ff */
[----:B------:R-:W-:-:S02]  /*10b0*/  IMAD.U32 R7, RZ, RZ, UR5 ;  /* 0x00000005ff077e24 */ /* 0x000fc4000f8e00ff */
[----:B------:R-:W-:Y:S02]  /*10c0*/  IMAD.U32 R11, RZ, RZ, UR7 ;  /* 0x00000007ff0b7e24 */ /* 0x000fe4000f8e00ff */
[----:B------:R-:W-:Y:S02]  /*10d0*/  IMAD.MOV.U32 R8, RZ, RZ, 0x1e1 ;  /* 0x000001e1ff087424 */ /* 0x000fe400078e00ff */
[----:B------:R-:W-:Y:S02]  /*10e0*/  IMAD.MOV.U32 R12, RZ, RZ, 0x1 ;  /* 0x00000001ff0c7424 */ /* 0x000fe400078e00ff */
[----:B0-----:R-:W-:-:S07]  /*10f0*/  IMAD.MOV.U32 R13, RZ, RZ, RZ ;  /* 0x000000ffff0d7224 */ /* 0x001fce00078e00ff */
[----:B------:R-:W-:-:S07]  /*1100*/  LEPC R20, `(.L_x_13) ;  /* 0x000000001014794e */ /* 0x000fce0000000000 */
[----:B-1---5:R-:W-:Y:S05]  /*1110*/  CALL.ABS.NOINC R14 ;  /* 0x000000000e007343 */ /* 0x022fea0003c00000 */
.L_x_13:
[----:B------:R-:W-:-:S13]  /*1120*/  ISETP.NE.AND P0, PT, R90, 0x3, PT ;  /* 0x000000035a00780c */ /* 0x000fda0003f05270 */
[----:B------:R-:W-:Y:S05]  /*1130*/  @!P0 BRA `(.L_x_14) ;  /* 0x0000000000048947 */ /* 0x000fea0003800000 */
[----:B------:R-:W-:Y:S01]  /*1140*/  BPT.TRAP 0x1 ;  /* 0x000000040000795c */ /* 0x000fe20000300000 */
.L_x_14:
[----:B------:R-:W-:Y:S02]  /*1150*/  IMAD.U32 R3, RZ, RZ, UR39 ;  /* 0x00000027ff037e24 */ /* 0x000fe4000f8e00ff */
[----:B------:R-:W-:-:S03]  /*1160*/  IMAD.U32 R0, RZ, RZ, UR38 ;  /* 0x00000026ff007e24 */ /* 0x000fc6000f8e00ff */
[----:B------:R-:W-:Y:S02]  /*1170*/  LEA R3, R3, UR42, 0x3 ;  /* 0x0000002a03037c11 */ /* 0x000fe4000f8e18ff */
[----:B------:R-:W-:-:S04]  /*1180*/  SHF.L.U32 R0, R0, 0x1f, RZ ;  /* 0x0000001f00007819 */ /* 0x000fc800000006ff */
[----:B------:R2:W3:Y:S01]  /*1190*/  SYNCS.PHASECHK.TRANS64.TRYWAIT P1, [R3+URZ], R0 ;  /* 0x00000000030075a7 */ /* 0x0004e2000802017f */
[----:B------:R-:W-:Y:S05]  /*11a0*/  @!P0 BRA `(.L_x_15) ;  /* 0x0000000000048947 */ /* 0x000fea0003800000 */
[----:B------:R-:W-:Y:S01]  /*11b0*/  BPT.TRAP 0x1 ;  /* 0x000000040000795c */ /* 0x000fe20000300000 */
.L_x_15:
[----:B---3--:R-:W-:Y:S05]  /*11c0*/  @P1 BRA `(.L_x_16) ;  /* 0x0000000000081947 */ /* 0x008fea0003800000 */
[----:B------:R-:W3:Y:S02]  /*11d0*/  SYNCS.PHASECHK.TRANS64.TRYWAIT P1, [R3+URZ], R0 ;  /* 0x00000000030075a7 */ /* 0x000ee4000802017f */
[----:B---3--:R-:W-:Y:S05]  /*11e0*/  @!P1 BRA `(.L_x_17) ;  /* 0x00000064006c9947 */ /* 0x008fea0003800000 */
.L_x_16:
[----:B------:R-:W-:-:S04]  /*11f0*/  UISETP.LT.AND UP0, UPT, UR40, 0x1, UPT ;  /* 0x000000012800788c */ /* 0x000fc8000bf01270 */
[----:B------:R-:W-:-:S04]  /*1200*/  USEL UR4, UR40, 0x1, UP0 ;  /* 0x0000000128047887 */ /* 0x000fc80008000000 */
[----:B------:R-:W-:-:S06]  /*1210*/  UIADD3 UR4, UR40, -UR4, URZ ;  /* 0x8000000428047290 */ /* 0x000fcc000fffe03f */
[----:B--23--:R-:W-:Y:S01]  /*1220*/  IMAD.U32 R0, RZ, RZ, UR4 ;  /* 0x00000004ff007e24 */ /* 0x00cfe2000f8e00ff */
[----:B------:R-:W-:Y:S05]  /*1230*/  WARPSYNC.ALL ;  /* 0x0000000000007948 */ /* 0x000fea0003800000 */
[----:B------:R-:W-:Y:S01]  /*1240*/  ISETP.GE.AND P1, PT, R0, 0x1, PT ;  /* 0x000000010000780c */ /* 0x000fe20003f26270 */
[----:B------:R-:W-:Y:S01]  /*1250*/  UIADD3 UR4, UR42, 0x6100, URZ ;  /* 0x000061002a047890 */ /* 0x000fe2000fffe03f */
[----:B------:R-:W-:Y:S01]  /*1260*/  WARPGROUP.ARRIVE ;  /* 0x00000000000079c5 */ /* 0x000fe20000000000 */
[----:B------:R-:W-:Y:S02]  /*1270*/  ULOP3.LUT UR41, UR41, 0x10000, URZ, 0xfc, !UPT ;  /* 0x0001000029297892 */ /* 0x000fe4000f8efc3f */
[----:B------:R-:W-:Y:S01]  /*1280*/  USHF.R.U32.HI UR4, URZ, 0x4, UR4 ;  /* 0x000000043f047899 */ /* 0x000fe20008011604 */
[----:B------:R-:W-:Y:S01]  /*1290*/  UMOV UR5, 0x80000020 ;  /* 0x8000002000057882 */ /* 0x000fe20000000000 */
[----:B------:R-:W-:-:S02]  /*12a0*/  UMOV UR7, 0x80000020 ;  /* 0x8000002000077882 */ /* 0x000fc40000000000 */
[----:B------:R-:W-:-:S04]  /*12b0*/  ULOP3.LUT UR4, UR4, 0x3fff, URZ, 0xc0, !UPT ;  /* 0x00003fff04047892 */ /* 0x000fc8000f8ec03f */
[----:B------:R-:W-:Y:S02]  /*12c0*/  ULOP3.LUT UR10, UR4, 0x10000, URZ, 0xfc, !UPT ;  /* 0x00010000040a7892 */ /* 0x000fe4000f8efc3f */
[----:B------:R-:W-:Y:S02]  /*12d0*/  ULEA UR4, UR39, UR41, 0x9 ;  /* 0x0000002927047291 */ /* 0x000fe4000f8e483f */
[----:B------:R-:W-:-:S09]  /*12e0*/  ULEA UR6, UR39, UR10, 0x9 ;  /* 0x0000000a27067291 */ /* 0x000fd2000f8e483f */
[----:B------:R-:W-:Y:S01]  /*12f0*/  HGMMA.64x128x16.F32.BF16 R24, gdesc[UR4], RZ, !UPT, gsb0 ;  /* 0x01e00000041879f0 */ /* 0x000fe2000c0018ff */
[----:B------:R-:W-:Y:S02]  /*1300*/  UIADD3 UR4, UR4, 0x2, URZ ;  /* 0x0000000204047890 */ /* 0x000fe4000fffe03f */
[----:B------:R-:W-:Y:S01]  /*1310*/  UIADD3 UR6, UR6, 0x2, URZ ;  /* 0x0000000206067890 */ /* 0x000fe2000fffe03f */
[----:B------:R-:W-:Y:S01]  /*1320*/  UMOV UR5, 0x80000020 ;  /* 0x8000002000057882 */ /* 0x000fe20000000000 */
[----:B------:R-:W-:Y:S01]  /*1330*/  UMOV UR7, 0x80000020 ;  /* 0x8000002000077882 */ /* 0x000fe20000000000 */
[----:B------:R-:W-:Y:S02]  /*1340*/  WARPGROUP.DEPBAR.LE gsb0, 0x0 ;  /* 0x00008000000079c5 */ /* 0x000fe40000010000 */
[----:B------:R-:W-:-:S06]  /*1350*/  WARPGROUP.ARRIVE ;  /* 0x00000000000079c5 */ /* 0x000fcc0000000000 */
[----:B------:R-:W-:Y:S03]  /*1360*/  HGMMA.64x128x16.F32.BF16 R24, gdesc[UR4], R24, gsb0 ;  /* 0x01e00000041879f0 */ /* 0x000fe60008001818 */
[----:B------:R-:W-:Y:S02]  /*1370*/  WARPGROUP.DEPBAR.LE gsb0, 0x0 ;  /* 0x00008000000079c5 */ /* 0x000fe40000010000 */
[----:B------:R-:W-:Y:S05]  /*1380*/  @!P1 BRA `(.L_x_18) ;  /* 0x0000000000d89947 */ /* 0x000fea0003800000 */
[----:B------:R-:W-:Y:S02]  /*1390*/  UIADD3 UR4, UR39, 0x1, URZ ;  /* 0x0000000127047890 */ /* 0x000fe4000fffe03f */
[----:B------:R-:W-:Y:S02]  /*13a0*/  UMOV UR9, UR39 ;  /* 0x0000002700097c82 */ /* 0x000fe40008000000 */
[----:B------:R-:W-:-:S04]  /*13b0*/  UISETP.NE.AND UP0, UPT, UR4, 0x3, UPT ;  /* 0x000000030400788c */ /* 0x000fc8000bf05270 */
[----:B------:R-:W-:Y:S02]  /*13c0*/  USEL UR5, URZ, 0x1, UP0 ;  /* 0x000000013f057887 */ /* 0x000fe40008000000 */
[----:B------:R-:W-:Y:S02]  /*13d0*/  USEL UR8, UR4, URZ, UP0 ;  /* 0x0000003f04087287 */ /* 0x000fe40008000000 */
[----:B------:R-:W-:-:S06]  /*13e0*/  ULOP3.LUT UR5, UR38, UR5, URZ, 0x3c, !UPT ;  /* 0x0000000526057292 */ /* 0x000fcc000f8e3c3f */
[----:B01----:R-:W-:-:S07]  /*13f0*/  IMAD.U32 R5, RZ, RZ, UR5 ;  /* 0x00000005ff057e24 */ /* 0x003fce000f8e00ff */
.L_x_25:
[----:B01----:R-:W-:Y:S05]  /*1400*/  @!P0 BRA `(.L_x_19) ;  /* 0x0000000000048947 */ /* 0x003fea0003800000 */
[----:B------:R-:W-:Y:S01]  /*1410*/  BPT.TRAP 0x1 ;  /* 0x000000040000795c */ /* 0x000fe20000300000 */
.L_x_19:
[----:B------:R-:W0:Y:S01]  /*1420*/  S2UR UR5, SR_CgaCtaId ;  /* 0x00000000000579c3 */ /* 0x000e220000008800 */
[----:B------:R-:W-:Y:S01]  /*1430*/  UMOV UR4, 0x400 ;  /* 0x0000040000047882 */ /* 0x000fe20000000000 */
[----:B------:R-:W-:Y:S01]  /*1440*/  SHF.L.U32 R3, R5, 0x1f, RZ ;  /* 0x0000001f05037819 */ /* 0x000fe200000006ff */
[----:B0-----:R-:W-:-:S04]  /*1450*/  ULEA UR11, UR5, UR4, 0x18 ;  /* 0x00000004050b7291 */ /* 0x001fc8000f8ec03f */
[----:B------:R-:W-:-:S09]  /*1460*/  ULEA UR4, UR8, UR11, 0x3 ;  /* 0x0000000b08047291 */ /* 0x000fd2000f8e183f */
[----:B------:R0:W1:Y:S01]  /*1470*/  SYNCS.PHASECHK.TRANS64.TRYWAIT P1, [UR4], R3 ;  /* 0x00000003ff0075a7 */ /* 0x0000620008020144 */
[----:B------:R-:W-:Y:S05]  /*1480*/  @!P0 BRA `(.L_x_20) ;  /* 0x0000000000048947 */ /* 0x000fea0003800000 */
[----:B------:R-:W-:Y:S01]  /*1490*/  BPT.TRAP 0x1 ;  /* 0x000000040000795c */ /* 0x000fe20000300000 */
.L_x_20:
[----:B-1----:R-:W-:Y:S05]  /*14a0*/  @P1 BRA `(.L_x_21) ;  /* 0x0000000000081947 */ /* 0x002fea0003800000 */
[----:B------:R-:W1:Y:S02]  /*14b0*/  SYNCS.PHASECHK.TRANS64.TRYWAIT P1, [UR4], R3 ;  /* 0x00000003ff0075a7 */ /* 0x000e640008020144 */
[----:B-1----:R-:W-:Y:S05]  /*14c0*/  @!P1 BRA `(.L_x_22) ;  /* 0x0000006000c89947 */ /* 0x002fea0003800000 */
.L_x_21:
[----:B------:R-:W-:Y:S01]  /*14d0*/  ULEA UR4, UR8, UR41, 0x9 ;  /* 0x0000002908047291 */ /* 0x000fe2000f8e483f */
[----:B------:R-:W-:Y:S01]  /*14e0*/  WARPGROUP.ARRIVE ;  /* 0x00000000000079c5 */ /* 0x000fe20000000000 */
[----:B------:R-:W-:Y:S01]  /*14f0*/  ULEA UR6, UR8, UR10, 0x9 ;  /* 0x0000000a08067291 */ /* 0x000fe2000f8e483f */
[----:B------:R-:W-:Y:S01]  /*1500*/  UMOV UR5, 0x80000020 ;  /* 0x8000002000057882 */ /* 0x000fe20000000000 */
[----:B------:R-:W-:-:S07]  /*1510*/  UMOV UR7, 0x80000020 ;  /* 0x8000002000077882 */ /* 0x000fce0000000000 */
[----:B------:R-:W-:Y:S01]  /*1520*/  HGMMA.64x128x16.F32.BF16 R24, gdesc[UR4], R24, gsb0 ;  /* 0x01e00000041879f0 */ /* 0x000fe20008001818 */
        /* <DEDUP_REMOVED lines=9> */
[----:B------:R-:W-:Y:S01]  /*15c0*/  BPT.TRAP 0x1 ;  /* 0x000000040000795c */ /* 0x000fe20000300000 */
.L_x_23:
[----:B------:R-:W-:Y:S01]  /*15d0*/  ULEA UR4, UR9, UR11, 0x3 ;  /* 0x0000000b09047291 */ /* 0x000fe2000f8e183f */
[----:B------:R-:W-:-:S03]  /*15e0*/  ISETP.GT.U32.AND P1, PT, R19, 0x1, PT ;  /* 0x000000011300780c */ /* 0x000fc60003f24070 */
[----:B------:R-:W-:-:S04]  /*15f0*/  UIADD3 UR4, UR4, 0x18, URZ ;  /* 0x0000001804047890 */ /* 0x000fc8000fffe03f */
[----:B------:R-:W-:-:S09]  /*1600*/  UPRMT UR4, URZ, 0x654, UR4 ;  /* 0x000006543f047896 */ /* 0x000fd20008000004 */
[----:B------:R-:W-:Y:S01]  /*1610*/  SYNCS.ARRIVE.TRANS64.RED.A1T0 RZ, [UR4], RZ ;  /* 0x000000ffffff79a7 */ /* 0x000fe20008100404 */
[----:B------:R-:W-:Y:S05]  /*1620*/  @P1 BRA `(.L_x_24) ;  /* 0x0000000000041947 */ /* 0x000fea0003800000 */
[----:B------:R-:W-:Y:S01]  /*1630*/  BPT.TRAP 0x1 ;  /* 0x000000040000795c */ /* 0x000fe20000300000 */
.L_x_24:
[----:B------:R-:W-:Y:S01]  /*1640*/  UIADD3 UR8, UR8, 0x1, URZ ;  /* 0x0000000108087890 */ /* 0x000fe2000fffe03f */
[C---:B------:R-:W-:Y:S01]  /*1650*/  ISETP.GT.AND P1, PT, R0.reuse, 0x1, PT ;  /* 0x000000010000780c */ /* 0x040fe20003f24270 */
[----:B------:R-:W-:Y:S01]  /*1660*/  UIADD3 UR9, UR9, 0x1, URZ ;  /* 0x0000000109097890 */ /* 0x000fe2000fffe03f */
[----:B------:R-:W-:Y:S01]  /*1670*/  VIADD R0, R0, 0xffffffff ;  /* 0xffffffff00007836 */ /* 0x000fe20000000000 */
[----:B------:R-:W-:Y:S02]  /*1680*/  UISETP.NE.AND UP0, UPT, UR8, 0x3, UPT ;  /* 0x000000030800788c */ /* 0x000fe4000bf05270 */
[----:B------:R-:W-:Y:S02]  /*1690*/  UISETP.NE.AND UP1, UPT, UR9, 0x3, UPT ;  /* 0x000000030900788c */ /* 0x000fe4000bf25270 */
[----:B------:R-:W-:Y:S02]  /*16a0*/  USEL UR4, URZ, 0x1, UP0 ;  /* 0x000000013f047887 */ /* 0x000fe40008000000 */
[----:B------:R-:W-:-:S02]  /*16b0*/  USEL UR8, UR8, URZ, UP0 ;  /* 0x0000003f08087287 */ /* 0x000fc40008000000 */
[----:B------:R-:W-:Y:S02]  /*16c0*/  USEL UR9, UR9, URZ, UP1 ;  /* 0x0000003f09097287 */ /* 0x000fe40008800000 */
[----:B------:R-:W-:Y:S01]  /*16d0*/  LOP3.LUT R5, R5, UR4, RZ, 0x3c, !PT ;  /* 0x0000000405057c12 */ /* 0x000fe2000f8e3cff */
[----:B------:R-:W-:Y:S09]  /*16e0*/  @P1 BRA `(.L_x_25) ;  /* 0xfffffffc00441947 */ /* 0x000ff2000383ffff */
.L_x_18:
[----:B------:R-:W2:Y:S02]  /*16f0*/  LDC R0, c[0x0][0x28c] ;  /* 0x0000a300ff007b82 */ /* 0x000ea40000000800 */
[----:B--2---:R-:W-:-:S13]  /*1700*/  ISETP.GE.AND P1, PT, R0, 0x1, PT ;  /* 0x000000010000780c */ /* 0x004fda0003f26270 */
[----:B------:R-:W-:Y:S05]  /*1710*/  @!P1 BRA `(.L_x_26) ;  /* 0x0000000000489947 */ /* 0x000fea0003800000 */
[----:B------:R-:W-:Y:S05]  /*1720*/  @!P0 BRA `(.L_x_27) ;  /* 0x0000000000048947 */ /* 0x000fea0003800000 */
[----:B------:R-:W-:Y:S01]  /*1730*/  BPT.TRAP 0x1 ;  /* 0x000000040000795c */ /* 0x000fe20000300000 */
.L_x_27:
[----:B------:R-:W2:Y:S01]  /*1740*/  S2UR UR7, SR_CgaCtaId ;  /* 0x00000000000779c3 */ /* 0x000ea20000008800 */
[----:B------:R-:W-:Y:S01]  /*1750*/  UISETP.LT.AND UP0, UPT, UR40, 0x1, UPT ;  /* 0x000000012800788c */ /* 0x000fe2000bf01270 */
[----:B------:R-:W-:-:S03]  /*1760*/  ISETP.GT.U32.AND P0, PT, R19, 0x1, PT ;  /* 0x000000011300780c */ /* 0x000fc60003f04070 */
[----:B------:R-:W-:-:S04]  /*1770*/  USEL UR6, UR40, 0x1, UP0 ;  /* 0x0000000128067887 */ /* 0x000fc80008000000 */
[----:B------:R-:W-:-:S04]  /*1780*/  UIADD3 UR6, UR39, UR40, -UR6 ;  /* 0x0000002827067290 */ /* 0x000fc8000fffe806 */
[----:B------:R-:W-:-:S04]  /*1790*/  UIMAD.WIDE.U32 UR4, UR6, -0x55555555, URZ ;  /* 0xaaaaaaab060478a5 */ /* 0x000fc8000f8e003f */
[----:B------:R-:W-:-:S03]  /*17a0*/  USHF.R.U32.HI UR4, URZ, 0x1, UR5 ;  /* 0x000000013f047899 */ /* 0x000fc60008011605 */
[----:B------:R-:W-:Y:S01]  /*17b0*/  UMOV UR5, 0x400 ;  /* 0x0000040000057882 */ /* 0x000fe20000000000 */
[----:B------:R-:W-:Y:S02]  /*17c0*/  UIMAD UR6, UR4, -0x3, UR6 ;  /* 0xfffffffd040678a4 */ /* 0x000fe4000f8e0206 */
[----:B--2---:R-:W-:-:S04]  /*17d0*/  ULEA UR5, UR7, UR5, 0x18 ;  /* 0x0000000507057291 */ /* 0x004fc8000f8ec03f */
[----:B------:R-:W-:-:S04]  /*17e0*/  ULEA UR6, UR6, UR5, 0x3 ;  /* 0x0000000506067291 */ /* 0x000fc8000f8e183f */
[----:B------:R-:W-:-:S04]  /*17f0*/  UIADD3 UR6, UR6, 0x18, URZ ;  /* 0x0000001806067890 */ /* 0x000fc8000fffe03f */
[----:B------:R-:W-:-:S09]  /*1800*/  UPRMT UR6, URZ, 0x654, UR6 ;  /* 0x000006543f067896 */ /* 0x000fd20008000006 */
[----:B------:R-:W-:Y:S01]  /*1810*/  SYNCS.ARRIVE.TRANS64.RED.A1T0 RZ, [UR6], RZ ;  /* 0x000000ffffff79a7 */ /* 0x000fe20008100406 */
[----:B------:R-:W-:Y:S05]  /*1820*/  @P0 BRA `(.L_x_26) ;  /* 0x0000000000040947 */ /* 0x000fea0003800000 */
[----:B------:R-:W-:Y:S01]  /*1830*/  BPT.TRAP 0x1 ;  /* 0x000000040000795c */ /* 0x000fe20000300000 */
.L_x_26:
[----:B------:R-:W2:Y:S01]  /*1840*/  LDC R6, c[0x0][0x288] ;  /* 0x0000a200ff067b82 */ /* 0x000ea20000000800 */
[----:B------:R-:W-:Y:S01]  /*1850*/  LOP3.LUT R0, R22, 0x1, RZ, 0xc0, !PT ;  /* 0x0000000116007812 */ /* 0x000fe200078ec0ff */
[----:B------:R-:W-:Y:S01]  /*1860*/  IMAD.SHL.U32 R13, R92, 0x80, RZ ;  /* 0x000000805c0d7824 */ /* 0x000fe200078e00ff */
[----:B01----:R-:W-:Y:S01]  /*1870*/  SHF.R.U32.HI R3, RZ, 0x2, R18 ;  /* 0x00000002ff037819 */ /* 0x003fe20000011612 */
[----:B------:R-:W-:Y:S01]  /*1880*/  UIADD3 UR39, UR40, UR39, URZ ;  /* 0x0000002728277290 */ /* 0x000fe2000fffe03f */
[----:B------:R-:W-:Y:S01]  /*1890*/  LOP3.LUT R4, R18, 0x60, RZ, 0xc0, !PT ;  /* 0x0000006012047812 */ /* 0x000fe200078ec0ff */
[----:B------:R-:W-:Y:S01]  /*18a0*/  IMAD.SHL.U32 R8, R0, 0x40, RZ ;  /* 0x0000004000087824 */ /* 0x000fe200078e00ff */
[----:B------:R-:W-:Y:S01]  /*18b0*/  LOP3.LUT R5, R18, 0x3, RZ, 0xc0, !PT ;  /* 0x0000000312057812 */ /* 0x000fe200078ec0ff */
[----:B------:R-:W-:Y:S01]  /*18c0*/  UISETP.GT.U32.AND UP0, UPT, UR39, 0x2, UPT ;  /* 0x000000022700788c */ /* 0x000fe2000bf04070 */
[----:B------:R-:W-:Y:S01]  /*18d0*/  LOP3.LUT R3, R3, 0x7, RZ, 0xc0, !PT ;  /* 0x0000000703037812 */ /* 0x000fe200078ec0ff */
[----:B------:R-:W-:Y:S01]  /*18e0*/  ULDC UR7, c[0x0][0x284] ;  /* 0x0000a10000077ab9 */ /* 0x000fe20000000800 */
[----:B------:R-:W-:Y:S01]  /*18f0*/  SHF.R.U32.HI R4, RZ, 0x1, R4 ;  /* 0x00000001ff047819 */ /* 0x000fe20000011604 */
[----:B------:R-:W-:Y:S01]  /*1900*/  UISETP.LT.U32.AND UP0, UPT, UR40, 0x3, UP0 ;  /* 0x000000032800788c */ /* 0x000fe20008701070 */
[----:B------:R-:W-:Y:S01]  /*1910*/  SHF.R.S32.HI R21, RZ, 0x1f, R89 ;  /* 0x0000001fff157819 */ /* 0x000fe20000011459 */
[----:B------:R-:W-:Y:S01]  /*1920*/  UISETP.GE.U32.AND UP1, UPT, UR40, 0x3, UPT ;  /* 0x000000032800788c */ /* 0x000fe2000bf26070 */
[--C-:B------:R-:W-:Y:S01]  /*1930*/  IADD3 R7, RZ, -R4, -R3.reuse ;  /* 0x80000004ff077210 */ /* 0x100fe20007ffe803 */
[----:B------:R-:W-:Y:S01]  /*1940*/  ULDC.64 UR8, c[0x0][0x5d0] ;  /* 0x0001740000087ab9 */ /* 0x000fe20000000a00 */
[----:B------:R-:W-:Y:S01]  /*1950*/  LOP3.LUT R3, R8, 0x40, R3, 0xe2, !PT ;  /* 0x0000004008037812 */ /* 0x000fe200078ee203 */
[----:B------:R-:W-:Y:S01]  /*1960*/  IMAD.SHL.U32 R8, R18, 0x2, RZ ;  /* 0x0000000212087824 */ /* 0x000fe200078e00ff */
[----:B------:R-:W-:Y:S01]  /*1970*/  UIMAD.WIDE.U32 UR4, UR39, -0x55555555, URZ ;  /* 0xaaaaaaab270478a5 */ /* 0x000fe2000f8e003f */
[----:B------:R-:W-:Y:S01]  /*1980*/  IMAD.WIDE R10, R91, 0x80, RZ ;  /* 0x000000805b0a7825 */ /* 0x000fe200078e02ff */
[----:B------:R-:W-:-:S02]  /*1990*/  USEL UR6, URZ, 0x1, !UP0 ;  /* 0x000000013f067887 */ /* 0x000fc4000c000000 */
[----:B------:R-:W-:Y:S01]  /*19a0*/  LOP3.LUT R8, R13, 0x6, R8, 0xf8, !PT ;  /* 0x000000060d087812 */ /* 0x000fe200078ef808 */
[----:B--2---:R-:W-:Y:S01]  /*19b0*/  IMAD R12, R5, -0x2, R6 ;  /* 0xfffffffe050c7824 */ /* 0x004fe200078e0206 */
[----:B------:R-:W-:Y:S01]  /*19c0*/  ISETP.GE.AND P0, PT, R13, R6, PT ;  /* 0x000000060d00720c */ /* 0x000fe20003f06270 */
[----:B------:R-:W-:Y:S01]  /*19d0*/  IMAD.SHL.U32 R5, R91, 0x80, RZ ;  /* 0x000000805b057824 */ /* 0x000fe200078e00ff */
[----:B------:R-:W-:Y:S01]  /*19e0*/  SHF.R.S32.HI R9, RZ, 0x1f, R8 ;  /* 0x0000001fff097819 */ /* 0x000fe20000011408 */
[----:B------:R-:W-:Y:S01]  /*19f0*/  IMAD R6, R21, UR8, RZ ;  /* 0x0000000815067c24 */ /* 0x000fe2000f8e02ff */
[----:B------:R-:W-:Y:S01]  /*1a00*/  USHF.R.U32.HI UR4, URZ, 0x1, UR5 ;  /* 0x000000013f047899 */ /* 0x000fe20008011605 */
[----:B------:R-:W-:Y:S01]  /*1a10*/  IMAD R0, R0, -0x40, R7 ;  /* 0xffffffc000007824 */ /* 0x000fe200078e0207 */
[----:B------:R-:W-:Y:S01]  /*1a20*/  ISETP.GE.OR P0, PT, R5, UR7, P0 ;  /* 0x0000000705007c0c */ /* 0x000fe20008706670 */
[----:B------:R-:W-:Y:S01]  /*1a30*/  ULOP3.LUT UR38, UR38, UR6, URZ, 0x3c, !UPT ;  /* 0x0000000626267292 */ /* 0x000fe2000f8e3c3f */
[C---:B------:R-:W-:Y:S01]  /*1a40*/  IMAD R15, R89.reuse, UR9, R6 ;  /* 0x00000009590f7c24 */ /* 0x040fe2000f8e0206 */
[----:B------:R-:W-:Y:S01]  /*1a50*/  LOP3.LUT R105, R10, R3, R4, 0xfe, !PT ;  /* 0x000000030a697212 */ /* 0x000fe200078efe04 */
[----:B------:R-:W-:Y:S01]  /*1a60*/  IMAD.WIDE.U32 R6, R89, UR8, R8 ;  /* 0x0000000859067c25 */ /* 0x000fe2000f8e0008 */
[----:B------:R-:W-:Y:S01]  /*1a70*/  UIMAD UR39, UR4, -0x3, UR39 ;  /* 0xfffffffd042778a4 */ /* 0x000fe2000f8e0227 */
[----:B------:R-:W-:Y:S01]  /*1a80*/  IADD3 R3, -R5, UR7, R0 ;  /* 0x0000000705037c10 */ /* 0x000fe2000fffe100 */
[----:B------:R-:W-:Y:S01]  /*1a90*/  @UP1 ULOP3.LUT UR38, UR38, 0x1, UR4, 0x78, !UPT ;  /* 0x0000000126261892 */ /* 0x000fe2000f8e7804 */
[----:B------:R-:W-:-:S02]  /*1aa0*/  IMAD.IADD R7, R7, 0x1, R15 ;  /* 0x0000000107077824 */ /* 0x000fc400078e020f */
[----:B------:R-:W-:Y:S02]  /*1ab0*/  IMAD.IADD R4, R12, 0x1, -R13 ;  /* 0x000000010c047824 */ /* 0x000fe400078e0a0d */
[----:B------:R-:W-:Y:S01]  /*1ac0*/  IMAD.MOV.U32 R0, RZ, RZ, -0x1 ;  /* 0xffffffffff007424 */ /* 0x000fe200078e00ff */
[----:B------:R-:W-:Y:S06]  /*1ad0*/  @P0 BRA `(.L_x_28) ;  /* 0x0000004000240947 */ /* 0x000fec0003800000 */
[----:B------:R-:W0:Y:S01]  /*1ae0*/  LDC.64 R98, c[0x0][0x5c8] ;  /* 0x00017200ff627b82 */ /* 0x000e220000000a00 */
[----:B-----5:R-:W-:Y:S01]  /*1af0*/  FSETP.NEU.AND P0, PT, R88, RZ, PT ;  /* 0x000000ff5800720b */ /* 0x020fe20003f0d000 */
[----:B------:R-:W-:Y:S01]  /*1b00*/  BSSY B0, `(.L_x_28) ;  /* 0x0000406000007945 */ /* 0x000fe20003800000 */
[----:B------:R-:W-:-:S04]  /*1b10*/  ISETP.GT.AND P2, PT, R4, RZ, PT ;  /* 0x000000ff0400720c */ /* 0x000fc80003f44270 */
[----:B------:R-:W-:Y:S01]  /*1b20*/  ISETP.GT.AND P1, PT, R3, RZ, P2 ;  /* 0x000000ff0300720c */ /* 0x000fe20001724270 */
[-C--:B0-----:R-:W-:Y:S02]  /*1b30*/  IMAD R12, R11, R98.reuse, RZ ;  /* 0x000000620b0c7224 */ /* 0x081fe400078e02ff */
[----:B------:R-:W-:-:S04]  /*1b40*/  IMAD.WIDE.U32 R92, R105, R98, R6 ;  /* 0x00000062695c7225 */ /* 0x000fc800078e0006 */
[----:B------:R-:W-:-:S04]  /*1b50*/  IMAD R5, R105, R99, R12 ;  /* 0x0000006369057224 */ /* 0x000fc800078e020c */
[----:B------:R-:W-:Y:S01]  /*1b60*/  IMAD.IADD R91, R93, 0x1, R5 ;  /* 0x000000015d5b7824 */ /* 0x000fe200078e0205 */
[----:B------:R-:W-:Y:S06]  /*1b70*/  @!P0 BRA `(.L_x_29) ;  /* 0x0000002c00288947 */ /* 0x000fec0003800000 */
[----:B------:R-:W0:Y:S01]  /*1b80*/  LDC.64 R96, c[0x0][0x5b8] ;  /* 0x00016e00ff607b82 */ /* 0x000e220000000a00 */
[----:B------:R-:W-:-:S07]  /*1b90*/  ULDC.64 UR4, c[0x0][0x5c0] ;  /* 0x0001700000047ab9 */ /* 0x000fce0000000a00 */
[----:B------:R-:W1:Y:S08]  /*1ba0*/  LDC.64 R100, c[0x0][0x5b0] ;  /* 0x00016c00ff647b82 */ /* 0x000e700000000a00 */
[----:B------:R-:W2:Y:S01]  /*1bb0*/  LDC.64 R102, c[0x0][0x5a8] ;  /* 0x00016a00ff667b82 */ /* 0x000ea20000000a00 */
[-C--:B0-----:R-:W-:Y:S02]  /*1bc0*/  IMAD R6, R21, R96.reuse, RZ ;  /* 0x0000006015067224 */ /* 0x081fe400078e02ff */
[----:B------:R-:W-:-:S04]  /*1bd0*/  IMAD.WIDE.U32 R94, R89, R96, R8 ;  /* 0x00000060595e7225 */ /* 0x000fc800078e0008 */
[----:B------:R-:W-:Y:S02]  /*1be0*/  IMAD R93, R89, R97, R6 ;  /* 0x00000061595d7224 */ /* 0x000fe400078e0206 */
[-C--:B-1----:R-:W-:Y:S02]  /*1bf0*/  IMAD R10, R11, R100.reuse, RZ ;  /* 0x000000640b0a7224 */ /* 0x082fe400078e02ff */
[----:B------:R-:W-:Y:S02]  /*1c00*/  IMAD.IADD R13, R95, 0x1, R93 ;  /* 0x000000015f0d7824 */ /* 0x000fe400078e025d */
[----:B------:R-:W-:Y:S02]  /*1c10*/  IMAD.MOV.U32 R12, RZ, RZ, R94 ;  /* 0x000000ffff0c7224 */ /* 0x000fe400078e005e */
[C---:B------:R-:W-:Y:S02]  /*1c20*/  IMAD R97, R105.reuse, R101, R10 ;  /* 0x0000006569617224 */ /* 0x040fe400078e020a */
[----:B------:R-:W-:-:S04]  /*1c30*/  IMAD.WIDE.U32 R6, R105, R100, R12 ;  /* 0x0000006469067225 */ /* 0x000fc800078e000c */
[----:B------:R-:W-:Y:S01]  /*1c40*/  IMAD.IADD R5, R7, 0x1, R97 ;  /* 0x0000000107057824 */ /* 0x000fe200078e0261 */
[----:B--2---:R-:W-:-:S04]  /*1c50*/  LEA R14, P0, R6, R102, 0x1 ;  /* 0x00000066060e7211 */ /* 0x004fc800078008ff */
[----:B------:R-:W-:-:S05]  /*1c60*/  LEA.HI.X R15, R6, R103, R5, 0x1, P0 ;  /* 0x00000067060f7211 */ /* 0x000fca00000f0c05 */
[----:B------:R0:W2:Y:S01]  /*1c70*/  @P1 LDG.E.LTC128B.U16 R5, desc[UR36][R14.64] ;  /* 0x000000240e051981 */ /* 0x0000a2000c1e1520 */
[----:B------:R-:W-:Y:S01]  /*1c80*/  LEA R10, P0, R92, UR4, 0x1 ;  /* 0x000000045c0a7c11 */ /* 0x000fe2000f8008ff */
[----:B------:R-:W-:Y:S01]  /*1c90*/  IMAD.WIDE.U32 R6, R105, R100, R8 ;  /* 0x0000006469067225 */ /* 0x000fe200078e0008 */
[----:B------:R-:W-:Y:S03]  /*1ca0*/  BSSY B1, `(.L_x_30) ;  /* 0x0000012000017945 */ /* 0x000fe60003800000 */
[----:B------:R-:W-:Y:S02]  /*1cb0*/  IMAD.IADD R7, R97, 0x1, R7 ;  /* 0x0000000161077824 */ /* 0x000fe400078e0207 */
[----:B------:R-:W-:Y:S01]  /*1cc0*/  IMAD.WIDE.U32 R20, R89, R96, R6 ;  /* 0x0000006059147225 */ /* 0x000fe200078e0006 */
[----:B0-----:R-:W-:-:S03]  /*1cd0*/  SHF.L.U64.HI R15, R100, 0x3, R101 ;  /* 0x00000003640f7819 */ /* 0x001fc60000010265 */
[----:B------:R-:W-:Y:S01]  /*1ce0*/  IMAD.IADD R7, R93, 0x1, R21 ;  /* 0x000000015d077824 */ /* 0x000fe200078e0215 */
[----:B------:R-:W-:Y:S01]  /*1cf0*/  LEA R6, P4, R20, R102, 0x1 ;  /* 0x0000006614067211 */ /* 0x000fe200078808ff */
[----:B------:R-:W-:-:S03]  /*1d00*/  IMAD.SHL.U32 R14, R100, 0x8, RZ ;  /* 0x00000008640e7824 */ /* 0x000fc600078e00ff */
[----:B------:R-:W-:Y:S01]  /*1d10*/  LEA.HI.X R7, R20, R103, R7, 0x1, P4 ;  /* 0x0000006714077211 */ /* 0x000fe200020f0c07 */
[----:B--2---:R-:W-:-:S04]  /*1d20*/  IMAD.U32 R11, R5, 0x10000, RZ ;  /* 0x00010000050b7824 */ /* 0x004fc800078e00ff */
[----:B------:R-:W-:-:S04]  /*1d30*/  FMUL R11, R11, R88 ;  /* 0x000000580b0b7220 */ /* 0x000fc80000400000 */
[----:B------:R-:W-:Y:S01]  /*1d40*/  FFMA R24, R24, R23, R11 ;  /* 0x0000001718187223 */ /* 0x000fe2000000000b */
[----:B------:R-:W-:Y:S02]  /*1d50*/  LEA.HI.X R11, R92, UR5, R91, 0x1, P0 ;  /* 0x000000055c0b7c11 */ /* 0x000fe400080f0c5b */
[----:B------:R-:W-:Y:S02]  /*1d60*/  ISETP.GT.AND P0, PT, R4, 0x1, PT ;  /* 0x000000010400780c */ /* 0x000fe40003f04270 */
[----:B------:R-:W-:Y:S02]  /*1d70*/  F2FP.BF16.F32.PACK_AB R24, RZ, R24 ;  /* 0x00000018ff18723e */ /* 0x000fe400000010ff */
[----:B------:R-:W-:-:S03]  /*1d80*/  ISETP.GT.AND P3, PT, R3, RZ, P0 ;  /* 0x000000ff0300720c */ /* 0x000fc60000764270 */
[----:B------:R0:W-:Y:S10]  /*1d90*/  @P1 STG.E.U16 desc[UR36][R10.64], R24 ;  /* 0x000000180a001986 */ /* 0x0001f4000c101524 */
[----:B------:R-:W-:Y:S05]  /*1da0*/  @!P3 BRA `(.L_x_31) ;  /* 0x000000000004b947 */ /* 0x000fea0003800000 */
[----:B------:R1:W5:Y:S02]  /*1db0*/  LDG.E.LTC128B.U16 R5, desc[UR36][R6.64+0x2] ;  /* 0x0000022406057981 */ /* 0x000364000c1e1520 */
.L_x_31:
[----:B------:R-:W-:Y:S05]  /*1dc0*/  BSYNC B1 ;  /* 0x0000000000017941 */ /* 0x000fea0003800000 */
.L_x_30:
[----:B-----5:R-:W-:Y:S01]  /*1dd0*/  IMAD.U32 R91, R5, 0x10000, RZ ;  /* 0x00010000055b7824 */ /* 0x020fe200078e00ff */
[----:B------:R-:W-:Y:S01]  /*1de0*/  ISETP.GT.AND P2, PT, R3, 0x8, P2 ;  /* 0x000000080300780c */ /* 0x000fe20001744270 */
[----:B------:R-:W-:Y:S01]  /*1df0*/  IMAD.WIDE.U32 R20, R105, R100, R14 ;  /* 0x0000006469147225 */ /* 0x000fe200078e000e */
[----:B0-----:R-:W-:-:S03]  /*1e00*/  PRMT R24, R5, 0x7610, R24 ;  /* 0x0000761005187816 */ /* 0x001fc60000000018 */
[----:B------:R-:W-:Y:S01]  /*1e10*/  FMUL R12, R91, R88 ;  /* 0x000000585b0c7220 */ /* 0x000fe20000400000 */
[----:B------:R-:W-:Y:S01]  /*1e20*/  IMAD.IADD R97, R97, 0x1, R21 ;  /* 0x0000000161617824 */ /* 0x000fe200078e0215 */
[----:B------:R-:W-:Y:S02]  /*1e30*/  IADD3 R94, P1, R94, R20, RZ ;  /* 0x000000145e5e7210 */ /* 0x000fe40007f3e0ff */
[----:B------:R-:W-:-:S03]  /*1e40*/  FFMA R12, R25, R23, R12 ;  /* 0x00000017190c7223 */ /* 0x000fc6000000000c */
[----:B------:R-:W-:Y:S02]  /*1e50*/  IMAD.X R13, R97, 0x1, R13, P1 ;  /* 0x00000001610d7824 */ /* 0x000fe400008e060d */
[----:B------:R-:W-:Y:S02]  /*1e60*/  F2FP.BF16.F32.PACK_AB R12, RZ, R12 ;  /* 0x0000000cff0c723e */ /* 0x000fe400000010ff */
[----:B------:R-:W-:Y:S02]  /*1e70*/  LEA R14, P1, R94, R102, 0x1 ;  /* 0x000000665e0e7211 */ /* 0x000fe400078208ff */
[----:B------:R-:W-:Y:S02]  /*1e80*/  PRMT R21, R12, 0x7610, R21 ;  /* 0x000076100c157816 */ /* 0x000fe40000000015 */
[----:B------:R-:W-:-:S03]  /*1e90*/  LEA.HI.X R15, R94, R103, R13, 0x1, P1 ;  /* 0x000000675e0f7211 */ /* 0x000fc600008f0c0d */
[----:B------:R0:W-:Y:S04]  /*1ea0*/  @P3 STG.E.U16 desc[UR36][R10.64+0x2], R21 ;  /* 0x000002150a003986 */ /* 0x0001e8000c101524 */
[----:B------:R-:W2:Y:S01]  /*1eb0*/  @P2 LDG.E.LTC128B.U16 R24, desc[UR36][R14.64] ;  /* 0x000000240e182981 */ /* 0x000ea2000c1e1520 */
[----:B------:R-:W-:Y:S01]  /*1ec0*/  IADD3 R20, P1, R8, R20, RZ ;  /* 0x0000001408147210 */ /* 0x000fe20007f3e0ff */
[----:B------:R-:W-:Y:S01]  /*1ed0*/  BSSY B1, `(.L_x_32) ;  /* 0x0000011000017945 */ /* 0x000fe20003800000 */
[C---:B------:R-:W-:Y:S02]  /*1ee0*/  SHF.L.U64.HI R13, R98.reuse, 0x4, R99 ;  /* 0x00000004620d7819 */ /* 0x040fe40000010263 */
[----:B------:R-:W-:Y:S01]  /*1ef0*/  ISETP.GT.AND P0, PT, R3, 0x8, P0 ;  /* 0x000000080300780c */ /* 0x000fe20000704270 */
[----:B0-----:R-:W-:Y:S01]  /*1f00*/  IMAD.X R21, R9, 0x1, R97, P1 ;  /* 0x0000000109157824 */ /* 0x001fe200008e0661 */
[----:B------:R-:W-:Y:S01]  /*1f10*/  LEA R12, P1, R98, R10, 0x4 ;  /* 0x0000000a620c7211 */ /* 0x000fe200078220ff */
[----:B------:R-:W-:-:S04]  /*1f20*/  IMAD.WIDE.U32 R20, R89, R96, R20 ;  /* 0x0000006059147225 */ /* 0x000fc800078e0014 */
[----:B------:R-:W-:Y:S01]  /*1f30*/  IMAD.X R13, R13, 0x1, R11, P1 ;  /* 0x000000010d0d7824 */ /* 0x000fe200008e060b */
[----:B------:R-:W-:Y:S01]  /*1f40*/  LEA R8, P3, R20, R102, 0x1 ;  /* 0x0000006614087211 */ /* 0x000fe200078608ff */
[----:B------:R-:W-:-:S05]  /*1f50*/  IMAD.IADD R9, R93, 0x1, R21 ;  /* 0x000000015d097824 */ /* 0x000fca00078e0215 */
[----:B------:R-:W-:Y:S01]  /*1f60*/  LEA.HI.X R9, R20, R103, R9, 0x1, P3 ;  /* 0x0000006714097211 */ /* 0x000fe200018f0c09 */
[----:B--2---:R-:W-:-:S04]  /*1f70*/  IMAD.U32 R5, R24, 0x10000, RZ ;  /* 0x0001000018057824 */ /* 0x004fc800078e00ff */
[----:B------:R-:W-:-:S04]  /*1f80*/  FMUL R5, R5, R88 ;  /* 0x0000005805057220 */ /* 0x000fc80000400000 */
[----:B------:R-:W-:-:S05]  /*1f90*/  FFMA R5, R26, R23, R5 ;  /* 0x000000171a057223 */ /* 0x000fca0000000005 */
[----:B------:R-:W-:-:S05]  /*1fa0*/  F2FP.BF16.F32.PACK_AB R5, RZ, R5 ;  /* 0x00000005ff05723e */ /* 0x000fca00000010ff */
[----:B------:R0:W-:Y:S01]  /*1fb0*/  @P2 STG.E.U16 desc[UR36][R12.64], R5 ;  /* 0x000000050c002986 */ /* 0x0001e2000c101524 */
[----:B------:R-:W-:Y:S05]  /*1fc0*/  @!P0 BRA `(.L_x_33) ;  /* 0x0000000000048947 */ /* 0x000fea0003800000 */
[----:B------:R2:W5:Y:S02]  /*1fd0*/  LDG.E.LTC128B.U16 R24, desc[UR36][R8.64+0x2] ;  /* 0x0000022408187981 */ /* 0x000564000c1e1520 */
.L_x_33:
[----:B------:R-:W-:Y:S05]  /*1fe0*/  BSYNC B1 ;  /* 0x0000000000017941 */ /* 0x000fea0003800000 */
.L_x_32:
[----:B0----5:R-:W-:Y:S01]  /*1ff0*/  IMAD.U32 R5, R24, 0x10000, RZ ;  /* 0x0001000018057824 */ /* 0x021fe200078e00ff */
[----:B------:R-:W-:Y:S01]  /*2000*/  ISETP.GT.AND P1, PT, R4, 0x8, PT ;  /* 0x000000080400780c */ /* 0x000fe20003f24270 */
[----:B------:R-:W-:Y:S02]  /*2010*/  BSSY B1, `(.L_x_34) ;  /* 0x0000008000017945 */ /* 0x000fe40003800000 */
[----:B------:R-:W-:Y:S01]  /*2020*/  FMUL R14, R5, R88 ;  /* 0x00000058050e7220 */ /* 0x000fe20000400000 */
[----:B------:R-:W-:-:S03]  /*2030*/  ISETP.GT.AND P2, PT, R3, RZ, P1 ;  /* 0x000000ff0300720c */ /* 0x000fc60000f44270 */
[----:B------:R-:W-:-:S05]  /*2040*/  FFMA R14, R27, R23, R14 ;  /* 0x000000171b0e7223 */ /* 0x000fca000000000e */
[----:B------:R-:W-:-:S05]  /*2050*/  F2FP.BF16.F32.PACK_AB R14, RZ, R14 ;  /* 0x0000000eff0e723e */ /* 0x000fca00000010ff */
[----:B------:R0:W-:Y:S01]  /*2060*/  @P0 STG.E.U16 desc[UR36][R12.64+0x2], R14 ;  /* 0x0000020e0c000986 */ /* 0x0001e2000c101524 */
[----:B------:R-:W-:Y:S05]  /*2070*/  @!P2 BRA `(.L_x_35) ;  /* 0x000000000004a947 */ /* 0x000fea0003800000 */
[----:B------:R3:W5:Y:S02]  /*2080*/  LDG.E.LTC128B.U16 R24, desc[UR36][R6.64+0x10] ;  /* 0x0000102406187981 */ /* 0x000764000c1e1520 */
.L_x_35:
[----:B------:R-:W-:Y:S05]  /*2090*/  BSYNC B1 ;  /* 0x0000000000017941 */ /* 0x000fea0003800000 */
.L_x_34:
[----:B-----5:R-:W-:Y:S01]  /*20a0*/  IMAD.U32 R5, R24, 0x10000, RZ ;  /* 0x0001000018057824 */ /* 0x020fe200078e00ff */
        /* <DEDUP_REMOVED lines=9> */
.L_x_37:
[----:B------:R-:W-:Y:S05]  /*2140*/  BSYNC B1 ;  /* 0x0000000000017941 */ /* 0x000fea0003800000 */
.L_x_36:
[----:B----45:R-:W-:Y:S01]  /*2150*/  IMAD.U32 R5, R24, 0x10000, RZ ;  /* 0x0001000018057824 */ /* 0x030fe200078e00ff */
[----:B------:R-:W-:Y:S01]  /*2160*/  ISETP.GT.AND P1, PT, R3, 0x8, P1 ;  /* 0x000000080300780c */ /* 0x000fe20000f24270 */
[----:B------:R-:W-:Y:S02]  /*2170*/  BSSY B1, `(.L_x_38) ;  /* 0x0000007000017945 */ /* 0x000fe40003800000 */
[----:B0-----:R-:W-:-:S04]  /*2180*/  FMUL R14, R5, R88 ;  /* 0x00000058050e7220 */ /* 0x001fc80000400000 */
[----:B------:R-:W-:-:S05]  /*2190*/  FFMA R14, R29, R23, R14 ;  /* 0x000000171d0e7223 */ /* 0x000fca000000000e */
[----:B------:R-:W-:-:S05]  /*21a0*/  F2FP.BF16.F32.PACK_AB R14, RZ, R14 ;  /* 0x0000000eff0e723e */ /* 0x000fca00000010ff */
[----:B------:R0:W-:Y:S01]  /*21b0*/  @P3 STG.E.U16 desc[UR36][R10.64+0x12], R14 ;  /* 0x0000120e0a003986 */ /* 0x0001e2000c101524 */
[----:B------:R-:W-:Y:S05]  /*21c0*/  @!P1 BRA `(.L_x_39) ;  /* 0x0000000000049947 */ /* 0x000fea0003800000 */
[----:B------:R4:W5:Y:S02]  /*21d0*/  LDG.E.LTC128B.U16 R24, desc[UR36][R8.64+0x10] ;  /* 0x0000102408187981 */ /* 0x000964000c1e1520 */
.L_x_39:
[----:B------:R-:W-:Y:S05]  /*21e0*/  BSYNC B1 ;  /* 0x0000000000017941 */ /* 0x000fea0003800000 */
.L_x_38:
[----:B-----5:R-:W-:Y:S01]  /*21f0*/  IMAD.U32 R5, R24, 0x10000, RZ ;  /* 0x0001000018057824 */ /* 0x020fe200078e00ff */
[----:B------:R-:W-:Y:S01]  /*2200*/  ISETP.GT.AND P0, PT, R3, 0x8, P0 ;  /* 0x000000080300780c */ /* 0x000fe20000704270 */
[----:B------:R-:W-:Y:S02]  /*2210*/  BSSY B1, `(.L_x_40) ;  /* 0x0000007000017945 */ /* 0x000fe40003800000 */
[----:B------:R-:W-:-:S04]  /*2220*/  FMUL R5, R5, R88 ;  /* 0x0000005805057220 */ /* 0x000fc80000400000 */
[----:B------:R-:W-:-:S05]  /*2230*/  FFMA R5, R30, R23, R5 ;  /* 0x000000171e057223 */ /* 0x000fca0000000005 */
[----:B------:R-:W-:-:S05]  /*2240*/  F2FP.BF16.F32.PACK_AB R5, RZ, R5 ;  /* 0x00000005ff05723e */ /* 0x000fca00000010ff */
[----:B------:R0:W-:Y:S01]  /*2250*/  @P1 STG.E.U16 desc[UR36][R12.64+0x10], R5 ;  /* 0x000010050c001986 */ /* 0x0001e2000c101524 */
[----:B------:R-:W-:Y:S05]  /*2260*/  @!P0 BRA `(.L_x_41) ;  /* 0x0000000000048947 */ /* 0x000fea0003800000 */
[----:B------:R0:W5:Y:S02]  /*2270*/  LDG.E.LTC128B.U16 R24, desc[UR36][R8.64+0x12] ;  /* 0x0000122408187981 */ /* 0x000164000c1e1520 */
.L_x_41:
[----:B------:R-:W-:Y:S05]  /*2280*/  BSYNC B1 ;  /* 0x0000000000017941 */ /* 0x000fea0003800000 */
.L_x_40:
        /* <DEDUP_REMOVED lines=10> */
.L_x_43:
[----:B------:R-:W-:Y:S05]  /*2330*/  BSYNC B1 ;  /* 0x0000000000017941 */ /* 0x000fea0003800000 */
.L_x_42:
        /* <DEDUP_REMOVED lines=10> */
.L_x_45:
[----:B------:R-:W-:Y:S05]  /*23e0*/  BSYNC B1 ;  /* 0x0000000000017941 */ /* 0x000fea0003800000 */
.L_x_44:
[----:B0----5:R-:W-:Y:S01]  /*23f0*/  IMAD.U32 R5, R24, 0x10000, RZ ;  /* 0x0001000018057824 */ /* 0x021fe200078e00ff */
        /* <DEDUP_REMOVED lines=8> */
.L_x_47:
[----:B------:R-:W-:Y:S05]  /*2480*/  BSYNC B1 ;  /* 0x0000000000017941 */ /* 0x000fea0003800000 */
.L_x_46:
        /* <DEDUP_REMOVED lines=9> */
.L_x_49:
[----:B------:R-:W-:Y:S05]  /*2520*/  BSYNC B1 ;  /* 0x0000000000017941 */ /* 0x000fea0003800000 */
.L_x_48:
        /* <DEDUP_REMOVED lines=10> */
.L_x_51:
[----:B------:R-:W-:Y:S05]  /*25d0*/  BSYNC B1 ;  /* 0x0000000000017941 */ /* 0x000fea0003800000 */
.L_x_50:
        /* <DEDUP_REMOVED lines=10> */
.L_x_53:
[----:B------:R-:W-:Y:S05]  /*2680*/  BSYNC B1 ;  /* 0x0000000000017941 */ /* 0x000fea0003800000 */
.L_x_52:
        /* <DEDUP_REMOVED lines=9> */
.L_x_55:
[----:B------:R-:W-:Y:S05]  /*2720*/  BSYNC B1 ;  /* 0x0000000000017941 */ /* 0x000fea0003800000 */
.L_x_54:
        /* <DEDUP_REMOVED lines=9> */
.L_x_57:
[----:B------:R-:W-:Y:S05]  /*27c0*/  BSYNC B1 ;  /* 0x0000000000017941 */ /* 0x000fea0003800000 */
.L_x_56:
        /* <DEDUP_REMOVED lines=10> */
.L_x_59:
[----:B------:R-:W-:Y:S05]  /*2870*/  BSYNC B1 ;  /* 0x0000000000017941 */ /* 0x000fea0003800000 */
.L_x_58:
        /* <DEDUP_REMOVED lines=10> */
.L_x_61:
[----:B------:R-:W-:Y:S05]  /*2920*/  BSYNC B1 ;  /* 0x0000000000017941 */ /* 0x000fea0003800000 */
.L_x_60:
        /* <DEDUP_REMOVED lines=9> */
.L_x_63:
[----:B------:R-:W-:Y:S05]  /*29c0*/  BSYNC B1 ;  /* 0x0000000000017941 */ /* 0x000fea0003800000 */
.L_x_62:
        /* <DEDUP_REMOVED lines=9> */
.L_x_65:
[----:B------:R-:W-:Y:S05]  /*2a60*/  BSYNC B1 ;  /* 0x0000000000017941 */ /* 0x000fea0003800000 */
.L_x_64:
        /* <DEDUP_REMOVED lines=10> */
.L_x_67:
[----:B------:R-:W-:Y:S05]  /*2b10*/  BSYNC B1 ;  /* 0x0000000000017941 */ /* 0x000fea0003800000 */
.L_x_66:
        /* <DEDUP_REMOVED lines=10> */
.L_x_69:
[----:B------:R-:W-:Y:S05]  /*2bc0*/  BSYNC B1 ;  /* 0x0000000000017941 */ /* 0x000fea0003800000 */
.L_x_68:
        /* <DEDUP_REMOVED lines=9> */
.L_x_71:
[----:B------:R-:W-:Y:S05]  /*2c60*/  BSYNC B1 ;  /* 0x0000000000017941 */ /* 0x000fea0003800000 */
.L_x_70:
        /* <DEDUP_REMOVED lines=9> */
.L_x_73:
[----:B------:R-:W-:Y:S05]  /*2d00*/  BSYNC B1 ;  /* 0x0000000000017941 */ /* 0x000fea0003800000 */
.L_x_72:
        /* <DEDUP_REMOVED lines=10> */
.L_x_75:
[----:B------:R-:W-:Y:S05]  /*2db0*/  BSYNC B1 ;  /* 0x0000000000017941 */ /* 0x000fea0003800000 */
.L_x_74:
        /* <DEDUP_REMOVED lines=10> */
.L_x_77:
[----:B------:R-:W-:Y:S05]  /*2e60*/  BSYNC B1 ;  /* 0x0000000000017941 */ /* 0x000fea0003800000 */
.L_x_76:
        /* <DEDUP_REMOVED lines=9> */
.L_x_79:
[----:B------:R-:W-:Y:S05]  /*2f00*/  BSYNC B1 ;  /* 0x0000000000017941 */ /* 0x000fea0003800000 */
.L_x_78:
        /* <DEDUP_REMOVED lines=9> */
.L_x_81:
[----:B------:R-:W-:Y:S05]  /*2fa0*/  BSYNC B1 ;  /* 0x0000000000017941 */ /* 0x000fea0003800000 */
.L_x_80:
        /* <DEDUP_REMOVED lines=10> */
.L_x_83:
[----:B------:R-:W-:Y:S05]  /*3050*/  BSYNC B1 ;  /* 0x0000000000017941 */ /* 0x000fea0003800000 */
.L_x_82:
        /* <DEDUP_REMOVED lines=10> */
.L_x_85:
[----:B------:R-:W-:Y:S05]  /*3100*/  BSYNC B1 ;  /* 0x0000000000017941 */ /* 0x000fea0003800000 */
.L_x_84:
        /* <DEDUP_REMOVED lines=9> */
.L_x_87:
[----:B------:R-:W-:Y:S05]  /*31a0*/  BSYNC B1 ;  /* 0x0000000000017941 */ /* 0x000fea0003800000 */
.L_x_86:
        /* <DEDUP_REMOVED lines=9> */
.L_x_89:
[----:B------:R-:W-:Y:S05]  /*3240*/  BSYNC B1 ;  /* 0x0000000000017941 */ /* 0x000fea0003800000 */
.L_x_88:
        /* <DEDUP_REMOVED lines=10> */
.L_x_91:
[----:B------:R-:W-:Y:S05]  /*32f0*/  BSYNC B1 ;  /* 0x0000000000017941 */ /* 0x000fea0003800000 */
.L_x_90:
        /* <DEDUP_REMOVED lines=10> */
.L_x_93:
[----:B------:R-:W-:Y:S05]  /*33a0*/  BSYNC B1 ;  /* 0x0000000000017941 */ /* 0x000fea0003800000 */
.L_x_92:
        /* <DEDUP_REMOVED lines=9> */
.L_x_95:
[----:B------:R-:W-:Y:S05]  /*3440*/  BSYNC B1 ;  /* 0x0000000000017941 */ /* 0x000fea0003800000 */
.L_x_94:
        /* <DEDUP_REMOVED lines=9> */
.L_x_97:
[----:B------:R-:W-:Y:S05]  /*34e0*/  BSYNC B1 ;  /* 0x0000000000017941 */ /* 0x000fea0003800000 */
.L_x_96:
        /* <DEDUP_REMOVED lines=10> */
.L_x_99:
[----:B------:R-:W-:Y:S05]  /*3590*/  BSYNC B1 ;  /* 0x0000000000017941 */ /* 0x000fea0003800000 */
.L_x_98:
        /* <DEDUP_REMOVED lines=10> */
.L_x_101:
[----:B------:R-:W-:Y:S05]  /*3640*/  BSYNC B1 ;  /* 0x0000000000017941 */ /* 0x000fea0003800000 */
.L_x_100:
        /* <DEDUP_REMOVED lines=9> */
.L_x_103:
[----:B------:R-:W-:Y:S05]  /*36e0*/  BSYNC B1 ;  /* 0x0000000000017941 */ /* 0x000fea0003800000 */
.L_x_102:
        /* <DEDUP_REMOVED lines=9> */
.L_x_105:
[----:B------:R-:W-:Y:S05]  /*3780*/  BSYNC B1 ;  /* 0x0000000000017941 */ /* 0x000fea0003800000 */
.L_x_104:
        /* <DEDUP_REMOVED lines=10> */
.L_x_107:
[----:B------:R-:W-:Y:S05]  /*3830*/  BSYNC B1 ;  /* 0x0000000000017941 */ /* 0x000fea0003800000 */
.L_x_106:
        /* <DEDUP_REMOVED lines=10> */
.L_x_109:
[----:B------:R-:W-:Y:S05]  /*38e0*/  BSYNC B1 ;  /* 0x0000000000017941 */ /* 0x000fea0003800000 */
.L_x_108:
        /* <DEDUP_REMOVED lines=9> */
.L_x_111:
[----:B------:R-:W-:Y:S05]  /*3980*/  BSYNC B1 ;  /* 0x0000000000017941 */ /* 0x000fea0003800000 */
.L_x_110:
        /* <DEDUP_REMOVED lines=9> */
.L_x_113:
[----:B------:R-:W-:Y:S05]  /*3a20*/  BSYNC B1 ;  /* 0x0000000000017941 */ /* 0x000fea0003800000 */
.L_x_112:
        /* <DEDUP_REMOVED lines=10> */
.L_x_115:
[----:B------:R-:W-:Y:S05]  /*3ad0*/  BSYNC B1 ;  /* 0x0000000000017941 */ /* 0x000fea0003800000 */
.L_x_114:
        /* <DEDUP_REMOVED lines=10> */
.L_x_117:
[----:B------:R-:W-:Y:S05]  /*3b80*/  BSYNC B1 ;  /* 0x0000000000017941 */ /* 0x000fea0003800000 */
.L_x_116:
        /* <DEDUP_REMOVED lines=9> */
.L_x_119:
[----:B------:R-:W-:Y:S05]  /*3c20*/  BSYNC B1 ;  /* 0x0000000000017941 */ /* 0x000fea0003800000 */
.L_x_118:
        /* <DEDUP_REMOVED lines=9> */
.L_x_121:
[----:B------:R-:W-:Y:S05]  /*3cc0*/  BSYNC B1 ;  /* 0x0000000000017941 */ /* 0x000fea0003800000 */
.L_x_120:
        /* <DEDUP_REMOVED lines=10> */
.L_x_123:
[----:B------:R-:W-:Y:S05]  /*3d70*/  BSYNC B1 ;  /* 0x0000000000017941 */ /* 0x000fea0003800000 */
.L_x_122:
        /* <DEDUP_REMOVED lines=10> */
.L_x_125:
[----:B------:R-:W-:Y:S05]  /*3e20*/  BSYNC B1 ;  /* 0x0000000000017941 */ /* 0x000fea0003800000 */
.L_x_124:
        /* <DEDUP_REMOVED lines=9> */
.L_x_127:
[----:B------:R-:W-:Y:S05]  /*3ec0*/  BSYNC B1 ;  /* 0x0000000000017941 */ /* 0x000fea0003800000 */
.L_x_126:
        /* <DEDUP_REMOVED lines=9> */
.L_x_129:
[----:B------:R-:W-:Y:S05]  /*3f60*/  BSYNC B1 ;  /* 0x0000000000017941 */ /* 0x000fea0003800000 */
.L_x_128:
        /* <DEDUP_REMOVED lines=10> */
.L_x_131:
[----:B------:R-:W-:Y:S05]  /*4010*/  BSYNC B1 ;  /* 0x0000000000017941 */ /* 0x000fea0003800000 */
.L_x_130:
        /* <DEDUP_REMOVED lines=10> */
.L_x_133:
[----:B------:R-:W-:Y:S05]  /*40c0*/  BSYNC B1 ;  /* 0x0000000000017941 */ /* 0x000fea0003800000 */
.L_x_132:
        /* <DEDUP_REMOVED lines=9> */
.L_x_135:
[----:B------:R-:W-:Y:S05]  /*4160*/  BSYNC B1 ;  /* 0x0000000000017941 */ /* 0x000fea0003800000 */
.L_x_134:
        /* <DEDUP_REMOVED lines=9> */
.L_x_137:
[----:B------:R-:W-:Y:S05]  /*4200*/  BSYNC B1 ;  /* 0x0000000000017941 */ /* 0x000fea0003800000 */
.L_x_136:
        /* <DEDUP_REMOVED lines=10> */
.L_x_139:
[----:B------:R-:W-:Y:S05]  /*42b0*/  BSYNC B1 ;  /* 0x0000000000017941 */ /* 0x000fea0003800000 */
.L_x_138:
        /* <DEDUP_REMOVED lines=10> */
.L_x_141:
[----:B------:R-:W-:Y:S05]  /*4360*/  BSYNC B1 ;  /* 0x0000000000017941 */ /* 0x000fea0003800000 */
.L_x_140:
        /* <DEDUP_REMOVED lines=9> */
.L_x_143:
[----:B------:R-:W-:Y:S05]  /*4400*/  BSYNC B1 ;  /* 0x0000000000017941 */ /* 0x000fea0003800000 */
.L_x_142:
        /* <DEDUP_REMOVED lines=9> */
.L_x_145:
[----:B------:R-:W-:Y:S05]  /*44a0*/  BSYNC B1 ;  /* 0x0000000000017941 */ /* 0x000fea0003800000 */
.L_x_144:
        /* <DEDUP_REMOVED lines=10> */
.L_x_147:
[----:B------:R-:W-:Y:S05]  /*4550*/  BSYNC B1 ;  /* 0x0000000000017941 */ /* 0x000fea0003800000 */
.L_x_146:
[----:B-----5:R-:W-:Y:S01]  /*4560*/  IMAD.U32 R5, R24, 0x10000, RZ ;  /* 0x0001000018057824 */ /* 0x020fe200078e00ff */
[----:B------:R-:W-:Y:S01]  /*4570*/  ISETP.GT.AND P0, PT, R4, 0x79, PT ;  /* 0x000000790400780c */ /* 0x000fe20003f04270 */
[----:B------:R-:W-:Y:S01]  /*4580*/  @P2 IMAD.MOV.U32 R4, RZ, RZ, R10 ;  /* 0x000000ffff042224 */ /* 0x000fe200078e000a */
[----:B------:R-:W-:Y:S01]  /*4590*/  BSSY B1, `(.L_x_148) ;  /* 0x000000a000017945 */ /* 0x000fe20003800000 */
[----:B------:R-:W-:Y:S01]  /*45a0*/  FMUL R5, R5, R88 ;  /* 0x0000005805057220 */ /* 0x000fe20000400000 */
[----:B------:R-:W-:-:S03]  /*45b0*/  ISETP.GT.AND P3, PT, R3, RZ, P0 ;  /* 0x000000ff0300720c */ /* 0x000fc60000764270 */
[----:B------:R-:W-:-:S05]  /*45c0*/  FFMA R5, R84, R23, R5 ;  /* 0x0000001754057223 */ /* 0x000fca0000000005 */
[----:B------:R-:W-:-:S04]  /*45d0*/  F2FP.BF16.F32.PACK_AB R5, RZ, R5 ;  /* 0x00000005ff05723e */ /* 0x000fc800000010ff */
[----:B0-----:R-:W-:Y:S01]  /*45e0*/  PRMT R14, R5, 0x7610, R14 ;  /* 0x00007610050e7816 */ /* 0x001fe2000000000e */
[----:B------:R-:W-:-:S05]  /*45f0*/  @P2 IMAD.MOV.U32 R5, RZ, RZ, R11 ;  /* 0x000000ffff052224 */ /* 0x000fca00078e000b */
[----:B------:R0:W-:Y:S01]  /*4600*/  @P2 STG.E.U16 desc[UR36][R4.64+0xf0], R14 ;  /* 0x0000f00e04002986 */ /* 0x0001e2000c101524 */
[----:B------:R-:W-:Y:S05]  /*4610*/  @!P3 BRA `(.L_x_149) ;  /* 0x000000000004b947 */ /* 0x000fea0003800000 */
[----:B------:R0:W5:Y:S02]  /*4620*/  LDG.E.LTC128B.U16 R24, desc[UR36][R6.64+0xf2] ;  /* 0x0000f22406187981 */ /* 0x000164000c1e1520 */
.L_x_149:
[----:B------:R-:W-:Y:S05]  /*4630*/  BSYNC B1 ;  /* 0x0000000000017941 */ /* 0x000fea0003800000 */
.L_x_148:
        /* <DEDUP_REMOVED lines=9> */
.L_x_151:
[----:B------:R-:W-:Y:S05]  /*46d0*/  BSYNC B1 ;  /* 0x0000000000017941 */ /* 0x000fea0003800000 */
.L_x_150:
[----:B-----5:R-:W-:Y:S01]  /*46e0*/  IMAD.U32 R5, R24, 0x10000, RZ ;  /* 0x0001000018057824 */ /* 0x020fe200078e00ff */
[----:B------:R-:W-:Y:S01]  /*46f0*/  ISETP.GT.AND P0, PT, R3, 0x8, P0 ;  /* 0x000000080300780c */ /* 0x000fe20000704270 */
[----:B0-----:R-:W-:Y:S01]  /*4700*/  @P1 IMAD.MOV.U32 R4, RZ, RZ, R12 ;  /* 0x000000ffff041224 */ /* 0x001fe200078e000c */
[----:B------:R-:W-:Y:S01]  /*4710*/  BSSY B1, `(.L_x_152) ;  /* 0x0000009000017945 */ /* 0x000fe20003800000 */
[----:B------:R-:W-:-:S04]  /*4720*/  FMUL R5, R5, R88 ;  /* 0x0000005805057220 */ /* 0x000fc80000400000 */
[----:B------:R-:W-:-:S05]  /*4730*/  FFMA R5, R86, R23, R5 ;  /* 0x0000001756057223 */ /* 0x000fca0000000005 */
[----:B------:R-:W-:-:S04]  /*4740*/  F2FP.BF16.F32.PACK_AB R5, RZ, R5 ;  /* 0x00000005ff05723e */ /* 0x000fc800000010ff */
[----:B-1-3--:R-:W-:Y:S01]  /*4750*/  PRMT R6, R5, 0x7610, R6 ;  /* 0x0000761005067816 */ /* 0x00afe20000000006 */
[----:B------:R-:W-:-:S05]  /*4760*/  @P1 IMAD.MOV.U32 R5, RZ, RZ, R13 ;  /* 0x000000ffff051224 */ /* 0x000fca00078e000d */
[----:B------:R0:W-:Y:S01]  /*4770*/  @P1 STG.E.U16 desc[UR36][R4.64+0xf0], R6 ;  /* 0x0000f00604001986 */ /* 0x0001e2000c101524 */
[----:B------:R-:W-:Y:S05]  /*4780*/  @!P0 BRA `(.L_x_153) ;  /* 0x0000000000048947 */ /* 0x000fea0003800000 */
[----:B------:R1:W5:Y:S02]  /*4790*/  LDG.E.LTC128B.U16 R24, desc[UR36][R8.64+0xf2] ;  /* 0x0000f22408187981 */ /* 0x000364000c1e1520 */
.L_x_153:
[----:B------:R-:W-:Y:S05]  /*47a0*/  BSYNC B1 ;  /* 0x0000000000017941 */ /* 0x000fea0003800000 */
.L_x_152:
[----:B------:R-:W-:Y:S05]  /*47b0*/  @!P0 BRA `(.L_x_154) ;  /* 0x0000001000e88947 */ /* 0x000fea0003800000 */
[----:B-----5:R-:W-:-:S04]  /*47c0*/  IMAD.U32 R3, R24, 0x10000, RZ ;  /* 0x0001000018037824 */ /* 0x020fc800078e00ff */
[----:B0-----:R-:W-:-:S04]  /*47d0*/  FMUL R4, R3, R88 ;  /* 0x0000005803047220 */ /* 0x001fc80000400000 */
[----:B------:R-:W-:-:S05]  /*47e0*/  FFMA R4, R87, R23, R4 ;  /* 0x0000001757047223 */ /* 0x000fca0000000004 */
[----:B------:R-:W-:-:S05]  /*47f0*/  F2FP.BF16.F32.PACK_AB R4, RZ, R4 ;  /* 0x00000004ff04723e */ /* 0x000fca00000010ff */
[----:B------:R3:W-:Y:S01]  /*4800*/  STG.E.U16 desc[UR36][R12.64+0xf2], R4 ;  /* 0x0000f2040c007986 */ /* 0x0007e2000c101524 */
[----:B------:R-:W-:Y:S05]  /*4810*/  BRA `(.L_x_154) ;  /* 0x0000001000d07947 */ /* 0x000fea0003800000 */
.L_x_29:
[----:B------:R-:W-:Y:S01]  /*4820*/  ISETP.GT.AND P0, PT, R4, 0x1, PT ;  /* 0x000000010400780c */ /* 0x000fe20003f04270 */
[----:B------:R-:W-:Y:S01]  /*4830*/  ULDC.64 UR4, c[0x0][0x5c0] ;  /* 0x0001700000047ab9 */ /* 0x000fe20000000a00 */
[-C--:B------:R-:W-:Y:S01]  /*4840*/  FMUL R24, R24, R23.reuse ;  /* 0x0000001718187220 */ /* 0x080fe20000400000 */
[-C--:B------:R-:W-:Y:S01]  /*4850*/  FMUL R25, R25, R23.reuse ;  /* 0x0000001719197220 */ /* 0x080fe20000400000 */
[----:B------:R-:W-:Y:S01]  /*4860*/  ISETP.GT.AND P3, PT, R3, RZ, P0 ;  /* 0x000000ff0300720c */ /* 0x000fe20000764270 */
[-C--:B------:R-:W-:Y:S01]  /*4870*/  FMUL R26, R26, R23.reuse ;  /* 0x000000171a1a7220 */ /* 0x080fe20000400000 */
[----:B------:R-:W-:Y:S01]  /*4880*/  LEA R6, P4, R92, UR4, 0x1 ;  /* 0x000000045c067c11 */ /* 0x000fe2000f8808ff */
[-C--:B------:R-:W-:Y:S01]  /*4890*/  FMUL R27, R27, R23.reuse ;  /* 0x000000171b1b7220 */ /* 0x080fe20000400000 */
[----:B------:R-:W-:Y:S01]  /*48a0*/  F2FP.BF16.F32.PACK_AB R24, RZ, R24 ;  /* 0x00000018ff18723e */ /* 0x000fe200000010ff */
[-C--:B------:R-:W-:Y:S01]  /*48b0*/  FMUL R28, R28, R23.reuse ;  /* 0x000000171c1c7220 */ /* 0x080fe20000400000 */
[----:B------:R-:W-:Y:S01]  /*48c0*/  LEA.HI.X R7, R92, UR5, R91, 0x1, P4 ;  /* 0x000000055c077c11 */ /* 0x000fe2000a0f0c5b */
[----:B------:R-:W-:Y:S01]  /*48d0*/  FMUL R29, R29, R23 ;  /* 0x000000171d1d7220 */ /* 0x000fe20000400000 */
[----:B------:R-:W-:Y:S01]  /*48e0*/  F2FP.BF16.F32.PACK_AB R25, RZ, R25 ;  /* 0x00000019ff19723e */ /* 0x000fe200000010ff */
[-C--:B------:R-:W-:Y:S01]  /*48f0*/  FMUL R30, R30, R23.reuse ;  /* 0x000000171e1e7220 */ /* 0x080fe20000400000 */
[----:B------:R-:W-:Y:S01]  /*4900*/  SHF.L.U64.HI R99, R98, 0x4, R99 ;  /* 0x0000000462637819 */ /* 0x000fe20000010263 */
[----:B------:R-:W-:Y:S01]  /*4910*/  @P1 STG.E.U16 desc[UR36][R6.64], R24 ;  /* 0x0000001806001986 */ /* 0x000fe2000c101524 */
[----:B------:R-:W-:Y:S01]  /*4920*/  ISETP.GT.AND P1, PT, R4, 0x8, PT ;  /* 0x000000080400780c */ /* 0x000fe20003f24270 */
[-C--:B------:R-:W-:Y:S01]  /*4930*/  FMUL R31, R31, R23.reuse ;  /* 0x000000171f1f7220 */ /* 0x080fe20000400000 */
[C---:B------:R-:W-:Y:S01]  /*4940*/  ISETP.GT.AND P4, PT, R3.reuse, 0x8, P0 ;  /* 0x000000080300780c */ /* 0x040fe20000784270 */
[----:B------:R-:W-:Y:S01]  /*4950*/  @P3 STG.E.U16 desc[UR36][R6.64+0x2], R25 ;  /* 0x0000021906003986 */ /* 0x000fe2000c101524 */
[----:B------:R-:W-:Y:S01]  /*4960*/  LEA R8, P3, R98, R6, 0x4 ;  /* 0x0000000662087211 */ /* 0x000fe200078620ff */
[-C--:B------:R-:W-:Y:S01]  /*4970*/  FMUL R32, R32, R23.reuse ;  /* 0x0000001720207220 */ /* 0x080fe20000400000 */
[----:B------:R-:W-:Y:S01]  /*4980*/  ISETP.GT.AND P2, PT, R3, 0x8, P2 ;  /* 0x000000080300780c */ /* 0x000fe20001744270 */
[-C--:B------:R-:W-:Y:S01]  /*4990*/  FMUL R33, R33, R23.reuse ;  /* 0x0000001721217220 */ /* 0x080fe20000400000 */
[----:B------:R-:W-:Y:S01]  /*49a0*/  ISETP.GT.AND P0, PT, R4, 0x9, PT ;  /* 0x000000090400780c */ /* 0x000fe20003f04270 */
[----:B------:R-:W-:Y:S01]  /*49b0*/  IMAD.X R9, R99, 0x1, R7, P3 ;  /* 0x0000000163097824 */ /* 0x000fe200018e0607 */
[C---:B------:R-:W-:Y:S01]  /*49c0*/  ISETP.GT.AND P5, PT, R3.reuse, RZ, P1 ;  /* 0x000000ff0300720c */ /* 0x040fe20000fa4270 */
[-C--:B------:R-:W-:Y:S01]  /*49d0*/  FMUL R34, R34, R23.reuse ;  /* 0x0000001722227220 */ /* 0x080fe20000400000 */
[----:B------:R-:W-:Y:S01]  /*49e0*/  ISETP.GT.AND P3, PT, R3, RZ, P0 ;  /* 0x000000ff0300720c */ /* 0x000fe20000764270 */
[-C--:B------:R-:W-:Y:S01]  /*49f0*/  FMUL R35, R35, R23.reuse ;  /* 0x0000001723237220 */ /* 0x080fe20000400000 */
[----:B------:R-:W-:Y:S01]  /*4a00*/  F2FP.BF16.F32.PACK_AB R26, RZ, R26 ;  /* 0x0000001aff1a723e */ /* 0x000fe200000010ff */
[----:B------:R-:W-:Y:S01]  /*4a10*/  FMUL R36, R36, R23 ;  /* 0x0000001724247220 */ /* 0x000fe20000400000 */
[----:B------:R-:W-:Y:S01]  /*4a20*/  F2FP.BF16.F32.PACK_AB R27, RZ, R27 ;  /* 0x0000001bff1b723e */ /* 0x000fe200000010ff */
[----:B------:R-:W-:Y:S01]  /*4a30*/  FMUL R37, R37, R23 ;  /* 0x0000001725257220 */ /* 0x000fe20000400000 */
[----:B------:R-:W-:Y:S01]  /*4a40*/  F2FP.BF16.F32.PACK_AB R28, RZ, R28 ;  /* 0x0000001cff1c723e */ /* 0x000fe200000010ff */
[----:B------:R-:W-:Y:S01]  /*4a50*/  @P2 STG.E.U16 desc[UR36][R8.64], R26 ;  /* 0x0000001a08002986 */ /* 0x000fe2000c101524 */
[----:B------:R-:W-:Y:S01]  /*4a60*/  F2FP.BF16.F32.PACK_AB R29, RZ, R29 ;  /* 0x0000001dff1d723e */ /* 0x000fe200000010ff */
[-C--:B------:R-:W-:Y:S01]  /*4a70*/  FMUL R38, R38, R23.reuse ;  /* 0x0000001726267220 */ /* 0x080fe20000400000 */
[----:B------:R-:W-:Y:S01]  /*4a80*/  ISETP.GT.AND P2, PT, R3, 0x8, P1 ;  /* 0x000000080300780c */ /* 0x000fe20000f44270 */
[----:B------:R-:W-:Y:S01]  /*4a90*/  @P4 STG.E.U16 desc[UR36][R8.64+0x2], R27 ;  /* 0x0000021b08004986 */ /* 0x000fe2000c101524 */
[----:B------:R-:W-:Y:S01]  /*4aa0*/  ISETP.GT.AND P1, PT, R4, 0x10, PT ;  /* 0x000000100400780c */ /* 0x000fe20003f24270 */
[-C--:B------:R-:W-:Y:S01]  /*4ab0*/  FMUL R39, R39, R23.reuse ;  /* 0x0000001727277220 */ /* 0x080fe20000400000 */
[----:B------:R-:W-:Y:S01]  /*4ac0*/  F2FP.BF16.F32.PACK_AB R30, RZ, R30 ;  /* 0x0000001eff1e723e */ /* 0x000fe200000010ff */
[----:B------:R-:W-:Y:S01]  /*4ad0*/  @P5 STG.E.U16 desc[UR36][R6.64+0x10], R28 ;  /* 0x0000101c06005986 */ /* 0x000fe2000c101524 */
[C---:B------:R-:W-:Y:S01]  /*4ae0*/  ISETP.GT.AND P4, PT, R3.reuse, RZ, P1 ;  /* 0x000000ff0300720c */ /* 0x040fe20000f84270 */
[----:B------:R-:W-:Y:S01]  /*4af0*/  FMUL R40, R40, R23 ;  /* 0x0000001728287220 */ /* 0x000fe20000400000 */
[----:B------:R-:W-:Y:S01]  /*4b00*/  F2FP.BF16.F32.PACK_AB R31, RZ, R31 ;  /* 0x0000001fff1f723e */ /* 0x000fe200000010ff */
[----:B------:R-:W-:Y:S01]  /*4b10*/  @P3 STG.E.U16 desc[UR36][R6.64+0x12], R29 ;  /* 0x0000121d06003986 */ /* 0x000fe2000c101524 */
[----:B------:R-:W-:Y:S01]  /*4b20*/  ISETP.GT.AND P3, PT, R3, 0x8, P0 ;  /* 0x000000080300780c */ /* 0x000fe20000764270 */
[-C--:B------:R-:W-:Y:S01]  /*4b30*/  FMUL R41, R41, R23.reuse ;  /* 0x0000001729297220 */ /* 0x080fe20000400000 */
[----:B------:R-:W-:Y:S01]  /*4b40*/  ISETP.GT.AND P0, PT, R4, 0x11, PT ;  /* 0x000000110400780c */ /* 0x000fe20003f04270 */
[----:B------:R-:W-:Y:S01]  /*4b50*/  @P2 STG.E.U16 desc[UR36][R8.64+0x10], R30 ;  /* 0x0000101e08002986 */ /* 0x000fe2000c101524 */
[----:B------:R-:W-:Y:S01]  /*4b60*/  F2FP.BF16.F32.PACK_AB R32, RZ, R32 ;  /* 0x00000020ff20723e */ /* 0x000fe200000010ff */
[-C--:B------:R-:W-:Y:S01]  /*4b70*/  FMUL R42, R42, R23.reuse ;  /* 0x000000172a2a7220 */ /* 0x080fe20000400000 */
[----:B------:R-:W-:Y:S01]  /*4b80*/  ISETP.GT.AND P5, PT, R3, RZ, P0 ;  /* 0x000000ff0300720c */ /* 0x000fe200007a4270 */
[-C--:B------:R-:W-:Y:S01]  /*4b90*/  FMUL R43, R43, R23.reuse ;  /* 0x000000172b2b7220 */ /* 0x080fe20000400000 */
[----:B------:R-:W-:Y:S01]  /*4ba0*/  ISETP.GT.AND P2, PT, R3, 0x8, P1 ;  /* 0x000000080300780c */ /* 0x000fe20000f44270 */
[-C--:B------:R-:W-:Y:S01]  /*4bb0*/  FMUL R44, R44, R23.reuse ;  /* 0x000000172c2c7220 */ /* 0x080fe20000400000 */
[----:B------:R-:W-:Y:S01]  /*4bc0*/  ISETP.GT.AND P1, PT, R4, 0x18, PT ;  /* 0x000000180400780c */ /* 0x000fe20003f24270 */
[----:B------:R-:W-:Y:S01]  /*4bd0*/  FMUL R45, R45, R23 ;  /* 0x000000172d2d7220 */ /* 0x000fe20000400000 */
[----:B------:R-:W-:Y:S01]  /*4be0*/  F2FP.BF16.F32.PACK_AB R33, RZ, R33 ;  /* 0x00000021ff21723e */ /* 0x000fe200000010ff */
[----:B------:R-:W-:Y:S01]  /*4bf0*/  @P3 STG.E.U16 desc[UR36][R8.64+0x12], R31 ;  /* 0x0000121f08003986 */ /* 0x000fe2000c101524 */
[C---:B------:R-:W-:Y:S01]  /*4c00*/  ISETP.GT.AND P3, PT, R3.reuse, 0x8, P0 ;  /* 0x000000080300780c */ /* 0x040fe20000764270 */
[-C--:B------:R-:W-:Y:S01]  /*4c10*/  FMUL R46, R46, R23.reuse ;  /* 0x000000172e2e7220 */ /* 0x080fe20000400000 */
[----:B------:R-:W-:Y:S01]  /*4c20*/  ISETP.GT.AND P0, PT, R4, 0x19, PT ;  /* 0x000000190400780c */ /* 0x000fe20003f04270 */
[----:B------:R-:W-:Y:S01]  /*4c30*/  @P4 STG.E.U16 desc[UR36][R6.64+0x20], R32 ;  /* 0x0000202006004986 */ /* 0x000fe2000c101524 */
[----:B------:R-:W-:Y:S01]  /*4c40*/  ISETP.GT.AND P4, PT, R3, RZ, P1 ;  /* 0x000000ff0300720c */ /* 0x000fe20000f84270 */
[-C--:B------:R-:W-:Y:S01]  /*4c50*/  FMUL R47, R47, R23.reuse ;  /* 0x000000172f2f7220 */ /* 0x080fe20000400000 */
[----:B------:R-:W-:Y:S01]  /*4c60*/  F2FP.BF16.F32.PACK_AB R34, RZ, R34 ;  /* 0x00000022ff22723e */ /* 0x000fe200000010ff */
[----:B------:R-:W-:Y:S01]  /*4c70*/  @P5 STG.E.U16 desc[UR36][R6.64+0x22], R33 ;  /* 0x0000222106005986 */ /* 0x000fe2000c101524 */
[----:B------:R-:W-:Y:S01]  /*4c80*/  ISETP.GT.AND P5, PT, R3, RZ, P0 ;  /* 0x000000ff0300720c */ /* 0x000fe200007a4270 */
[----:B------:R-:W-:Y:S01]  /*4c90*/  FMUL R48, R48, R23 ;  /* 0x0000001730307220 */ /* 0x000fe20000400000 */
[----:B------:R-:W-:Y:S01]  /*4ca0*/  F2FP.BF16.F32.PACK_AB R35, RZ, R35 ;  /* 0x00000023ff23723e */ /* 0x000fe200000010ff */
[----:B------:R-:W-:Y:S01]  /*4cb0*/  @P2 STG.E.U16 desc[UR36][R8.64+0x20], R34 ;  /* 0x0000202208002986 */ /* 0x000fe2000c101524 */
[----:B------:R-:W-:Y:S01]  /*4cc0*/  F2FP.BF16.F32.PACK_AB R36, RZ, R36 ;  /* 0x00000024ff24723e */ /* 0x000fe200000010ff */
[-C--:B------:R-:W-:Y:S01]  /*4cd0*/  FMUL R49, R49, R23.reuse ;  /* 0x0000001731317220 */ /* 0x080fe20000400000 */
[C---:B------:R-:W-:Y:S01]  /*4ce0*/  ISETP.GT.AND P2, PT, R3.reuse, 0x8, P1 ;  /* 0x000000080300780c */ /* 0x040fe20000f44270 */
[----:B------:R-:W-:Y:S01]  /*4cf0*/  @P3 STG.E.U16 desc[UR36][R8.64+0x22], R35 ;  /* 0x0000222308003986 */ /* 0x000fe2000c101524 */
[----:B------:R-:W-:Y:S01]  /*4d00*/  ISETP.GT.AND P1, PT, R4, 0x20, PT ;  /* 0x000000200400780c */ /* 0x000fe20003f24270 */
[----:B------:R-:W-:Y:S01]  /*4d10*/  FMUL R50, R50, R23 ;  /* 0x0000001732327220 */ /* 0x000fe20000400000 */
[----:B------:R-:W-:Y:S01]  /*4d20*/  F2FP.BF16.F32.PACK_AB R37, RZ, R37 ;  /* 0x00000025ff25723e */ /* 0x000fe200000010ff */
[----:B------:R-:W-:Y:S01]  /*4d30*/  @P4 STG.E.U16 desc[UR36][R6.64+0x30], R36 ;  /* 0x0000302406004986 */ /* 0x000fe2000c101524 */
[----:B------:R-:W-:Y:S01]  /*4d40*/  ISETP.GT.AND P3, PT, R3, 0x8, P0 ;  /* 0x000000080300780c */ /* 0x000fe20000764270 */
[-C--:B------:R-:W-:Y:S01]  /*4d50*/  FMUL R51, R51, R23.reuse ;  /* 0x0000001733337220 */ /* 0x080fe20000400000 */
[----:B------:R-:W-:Y:S01]  /*4d60*/  ISETP.GT.AND P0, PT, R4, 0x21, PT ;  /* 0x000000210400780c */ /* 0x000fe20003f04270 */
[----:B------:R-:W-:Y:S01]  /*4d70*/  @P5 STG.E.U16 desc[UR36][R6.64+0x32], R37 ;  /* 0x0000322506005986 */ /* 0x000fe2000c101524 */
[----:B------:R-:W-:Y:S01]  /*4d80*/  ISETP.GT.AND P4, PT, R3, RZ, P1 ;  /* 0x000000ff0300720c */ /* 0x000fe20000f84270 */
[-C--:B------:R-:W-:Y:S01]  /*4d90*/  FMUL R52, R52, R23.reuse ;  /* 0x0000001734347220 */ /* 0x080fe20000400000 */
[----:B------:R-:W-:Y:S01]  /*4da0*/  F2FP.BF16.F32.PACK_AB R38, RZ, R38 ;  /* 0x00000026ff26723e */ /* 0x000fe200000010ff */
[-C--:B------:R-:W-:Y:S01]  /*4db0*/  FMUL R53, R53, R23.reuse ;  /* 0x0000001735357220 */ /* 0x080fe20000400000 */
        /* <DEDUP_REMOVED lines=113> */
[----:B------:R-:W-:Y:S01]  /*54d0*/  FMUL R87, R87, R23 ;  /* 0x0000001757577220 */ /* 0x000fe20000400000 */
[----:B------:R-:W-:Y:S01]  /*54e0*/  ISETP.GT.AND P0, PT, R4, 0x51, PT ;  /* 0x000000510400780c */ /* 0x000fe20003f04270 */
[----:B------:R-:W-:Y:S01]  /*54f0*/  @P5 STG.E.U16 desc[UR36][R6.64+0x92], R61 ;  /* 0x0000923d06005986 */ /* 0x000fe2000c101524 */
[----:B------:R-:W-:-:S02]  /*5500*/  ISETP.GT.AND P4, PT, R3, RZ, P1 ;  /* 0x000000ff0300720c */ /* 0x000fc40000f84270 */
[----:B------:R-:W-:Y:S02]  /*5510*/  F2FP.BF16.F32.PACK_AB R62, RZ, R62 ;  /* 0x0000003eff3e723e */ /* 0x000fe400000010ff */
[C---:B------:R-:W-:Y:S02]  /*5520*/  ISETP.GT.AND P5, PT, R3.reuse, RZ, P0 ;  /* 0x000000ff0300720c */ /* 0x040fe400007a4270 */
[----:B------:R-:W-:Y:S01]  /*5530*/  F2FP.BF16.F32.PACK_AB R63, RZ, R63 ;  /* 0x0000003fff3f723e */ /* 0x000fe200000010ff */
[----:B------:R-:W-:Y:S01]  /*5540*/  @P2 STG.E.U16 desc[UR36][R8.64+0x90], R62 ;  /* 0x0000903e08002986 */ /* 0x000fe2000c101524 */
[----:B------:R-:W-:Y:S02]  /*5550*/  F2FP.BF16.F32.PACK_AB R64, RZ, R64 ;  /* 0x00000040ff40723e */ /* 0x000fe400000010ff */
[----:B------:R-:W-:Y:S01]  /*5560*/  ISETP.GT.AND P2, PT, R3, 0x8, P1 ;  /* 0x000000080300780c */ /* 0x000fe20000f44270 */
[----:B------:R-:W-:Y:S01]  /*5570*/  @P3 STG.E.U16 desc[UR36][R8.64+0x92], R63 ;  /* 0x0000923f08003986 */ /* 0x000fe2000c101524 */
[----:B------:R-:W-:-:S02]  /*5580*/  ISETP.GT.AND P1, PT, R4, 0x58, PT ;  /* 0x000000580400780c */ /* 0x000fc40003f24270 */
[----:B------:R-:W-:Y:S01]  /*5590*/  F2FP.BF16.F32.PACK_AB R65, RZ, R65 ;  /* 0x00000041ff41723e */ /* 0x000fe200000010ff */
[----:B------:R-:W-:Y:S01]  /*55a0*/  @P4 STG.E.U16 desc[UR36][R6.64+0xa0], R64 ;  /* 0x0000a04006004986 */ /* 0x000fe2000c101524 */
[C---:B------:R-:W-:Y:S02]  /*55b0*/  ISETP.GT.AND P3, PT, R3.reuse, 0x8, P0 ;  /* 0x000000080300780c */ /* 0x040fe40000764270 */
[----:B------:R-:W-:Y:S01]  /*55c0*/  ISETP.GT.AND P0, PT, R4, 0x59, PT ;  /* 0x000000590400780c */ /* 0x000fe20003f04270 */
[----:B------:R-:W-:Y:S01]  /*55d0*/  @P5 STG.E.U16 desc[UR36][R6.64+0xa2], R65 ;  /* 0x0000a24106005986 */ /* 0x000fe2000c101524 */
[C---:B------:R-:W-:Y:S02]  /*55e0*/  ISETP.GT.AND P4, PT, R3.reuse, RZ, P1 ;  /* 0x000000ff0300720c */ /* 0x040fe40000f84270 */
[----:B------:R-:W-:Y:S02]  /*55f0*/  F2FP.BF16.F32.PACK_AB R66, RZ, R66 ;  /* 0x00000042ff42723e */ /* 0x000fe400000010ff */
[----:B------:R-:W-:-:S02]  /*5600*/  ISETP.GT.AND P5, PT, R3, RZ, P0 ;  /* 0x000000ff0300720c */ /* 0x000fc400007a4270 */
[----:B------:R-:W-:Y:S01]  /*5610*/  F2FP.BF16.F32.PACK_AB R67, RZ, R67 ;  /* 0x00000043ff43723e */ /* 0x000fe200000010ff */
[----:B------:R-:W-:Y:S01]  /*5620*/  @P2 STG.E.U16 desc[UR36][R8.64+0xa0], R66 ;  /* 0x0000a04208002986 */ /* 0x000fe2000c101524 */
[----:B------:R-:W-:Y:S02]  /*5630*/  F2FP.BF16.F32.PACK_AB R68, RZ, R68 ;  /* 0x00000044ff44723e */ /* 0x000fe400000010ff */
[C---:B------:R-:W-:Y:S01]  /*5640*/  ISETP.GT.AND P2, PT, R3.reuse, 0x8, P1 ;  /* 0x000000080300780c */ /* 0x040fe20000f44270 */
[----:B------:R-:W-:Y:S01]  /*5650*/  @P3 STG.E.U16 desc[UR36][R8.64+0xa2], R67 ;  /* 0x0000a24308003986 */ /* 0x000fe2000c101524 */
[----:B------:R-:W-:Y:S02]  /*5660*/  ISETP.GT.AND P1, PT, R4, 0x60, PT ;  /* 0x000000600400780c */ /* 0x000fe40003f24270 */
[----:B------:R-:W-:Y:S01]  /*5670*/  F2FP.BF16.F32.PACK_AB R69, RZ, R69 ;  /* 0x00000045ff45723e */ /* 0x000fe200000010ff */
[----:B------:R-:W-:Y:S01]  /*5680*/  @P4 STG.E.U16 desc[UR36][R6.64+0xb0], R68 ;  /* 0x0000b04406004986 */ /* 0x000fe2000c101524 */
[----:B------:R-:W-:-:S02]  /*5690*/  ISETP.GT.AND P3, PT, R3, 0x8, P0 ;  /* 0x000000080300780c */ /* 0x000fc40000764270 */
[----:B------:R-:W-:Y:S01]  /*56a0*/  ISETP.GT.AND P0, PT, R4, 0x61, PT ;  /* 0x000000610400780c */ /* 0x000fe20003f04270 */
[----:B------:R-:W-:Y:S01]  /*56b0*/  @P5 STG.E.U16 desc[UR36][R6.64+0xb2], R69 ;  /* 0x0000b24506005986 */ /* 0x000fe2000c101524 */
[C---:B------:R-:W-:Y:S02]  /*56c0*/  ISETP.GT.AND P4, PT, R3.reuse, RZ, P1 ;  /* 0x000000ff0300720c */ /* 0x040fe40000f84270 */
[----:B------:R-:W-:Y:S02]  /*56d0*/  ISETP.GT.AND P5, PT, R3, RZ, P0 ;  /* 0x000000ff0300720c */ /* 0x000fe400007a4270 */
[----:B------:R-:W-:Y:S02]  /*56e0*/  F2FP.BF16.F32.PACK_AB R70, RZ, R70 ;  /* 0x00000046ff46723e */ /* 0x000fe400000010ff */
[----:B------:R-:W-:Y:S02]  /*56f0*/  F2FP.BF16.F32.PACK_AB R71, RZ, R71 ;  /* 0x00000047ff47723e */ /* 0x000fe400000010ff */
[----:B------:R-:W-:Y:S01]  /*5700*/  F2FP.BF16.F32.PACK_AB R72, RZ, R72 ;  /* 0x00000048ff48723e */ /* 0x000fe200000010ff */
[----:B------:R-:W-:Y:S01]  /*5710*/  @P2 STG.E.U16 desc[UR36][R8.64+0xb0], R70 ;  /* 0x0000b04608002986 */ /* 0x000fe2000c101524 */
[----:B------:R-:W-:-:S02]  /*5720*/  F2FP.BF16.F32.PACK_AB R73, RZ, R73 ;  /* 0x00000049ff49723e */ /* 0x000fc400000010ff */
[C---:B------:R-:W-:Y:S01]  /*5730*/  ISETP.GT.AND P1, PT, R3.reuse, 0x8, P1 ;  /* 0x000000080300780c */ /* 0x040fe20000f24270 */
[----:B------:R-:W-:Y:S01]  /*5740*/  @P3 STG.E.U16 desc[UR36][R8.64+0xb2], R71 ;  /* 0x0000b24708003986 */ /* 0x000fe2000c101524 */
[C---:B------:R-:W-:Y:S02]  /*5750*/  ISETP.GT.AND P2, PT, R3.reuse, 0x8, P0 ;  /* 0x000000080300780c */ /* 0x040fe40000744270 */
[C---:B------:R-:W-:Y:S01]  /*5760*/  ISETP.GT.AND P0, PT, R4.reuse, 0x69, PT ;  /* 0x000000690400780c */ /* 0x040fe20003f04270 */
[----:B------:R-:W-:Y:S01]  /*5770*/  @P4 STG.E.U16 desc[UR36][R6.64+0xc0], R72 ;  /* 0x0000c04806004986 */ /* 0x000fe2000c101524 */
[----:B------:R-:W-:Y:S02]  /*5780*/  ISETP.GT.AND P4, PT, R4, 0x68, PT ;  /* 0x000000680400780c */ /* 0x000fe40003f84270 */
[----:B------:R-:W-:Y:S01]  /*5790*/  F2FP.BF16.F32.PACK_AB R74, RZ, R74 ;  /* 0x0000004aff4a723e */ /* 0x000fe200000010ff */
[----:B------:R-:W-:Y:S01]  /*57a0*/  @P5 STG.E.U16 desc[UR36][R6.64+0xc2], R73 ;  /* 0x0000c24906005986 */ /* 0x000fe2000c101524 */
[----:B------:R-:W-:-:S02]  /*57b0*/  ISETP.GT.AND P5, PT, R3, RZ, P4 ;  /* 0x000000ff0300720c */ /* 0x000fc400027a4270 */
[C---:B------:R-:W-:Y:S01]  /*57c0*/  ISETP.GT.AND P3, PT, R3.reuse, RZ, P0 ;  /* 0x000000ff0300720c */ /* 0x040fe20000764270 */
[----:B------:R-:W-:Y:S01]  /*57d0*/  @P1 STG.E.U16 desc[UR36][R8.64+0xc0], R74 ;  /* 0x0000c04a08001986 */ /* 0x000fe2000c101524 */
[----:B------:R-:W-:Y:S02]  /*57e0*/  F2FP.BF16.F32.PACK_AB R75, RZ, R75 ;  /* 0x0000004bff4b723e */ /* 0x000fe400000010ff */
[----:B------:R-:W-:Y:S02]  /*57f0*/  F2FP.BF16.F32.PACK_AB R76, RZ, R76 ;  /* 0x0000004cff4c723e */ /* 0x000fe400000010ff */
[C---:B------:R-:W-:Y:S01]  /*5800*/  ISETP.GT.AND P4, PT, R3.reuse, 0x8, P4 ;  /* 0x000000080300780c */ /* 0x040fe20002784270 */
[----:B------:R-:W-:Y:S01]  /*5810*/  @P2 STG.E.U16 desc[UR36][R8.64+0xc2], R75 ;  /* 0x0000c24b08002986 */ /* 0x000fe2000c101524 */
[----:B------:R-:W-:Y:S02]  /*5820*/  F2FP.BF16.F32.PACK_AB R77, RZ, R77 ;  /* 0x0000004dff4d723e */ /* 0x000fe400000010ff */
[----:B------:R-:W-:Y:S01]  /*5830*/  ISETP.GT.AND P2, PT, R4, 0x71, PT ;  /* 0x000000710400780c */ /* 0x000fe20003f44270 */
[----:B------:R-:W-:Y:S01]  /*5840*/  @P5 STG.E.U16 desc[UR36][R6.64+0xd0], R76 ;  /* 0x0000d04c06005986 */ /* 0x000fe2000c101524 */
[----:B------:R-:W-:-:S02]  /*5850*/  ISETP.GT.AND P5, PT, R3, 0x8, P0 ;  /* 0x000000080300780c */ /* 0x000fc400007a4270 */
[C---:B------:R-:W-:Y:S01]  /*5860*/  ISETP.GT.AND P1, PT, R4.reuse, 0x78, PT ;  /* 0x000000780400780c */ /* 0x040fe20003f24270 */
[----:B------:R-:W-:Y:S01]  /*5870*/  @P3 STG.E.U16 desc[UR36][R6.64+0xd2], R77 ;  /* 0x0000d24d06003986 */ /* 0x000fe2000c101524 */
[C---:B------:R-:W-:Y:S02]  /*5880*/  ISETP.GT.AND P3, PT, R4.reuse, 0x70, PT ;  /* 0x000000700400780c */ /* 0x040fe40003f64270 */
[----:B------:R-:W-:Y:S01]  /*5890*/  ISETP.GT.AND P0, PT, R4, 0x79, PT ;  /* 0x000000790400780c */ /* 0x000fe20003f04270 */
[----:B------:R-:W-:Y:S01]  /*58a0*/  @P4 IMAD.MOV.U32 R4, RZ, RZ, R8 ;  /* 0x000000ffff044224 */ /* 0x000fe200078e0008 */
[----:B------:R-:W-:Y:S01]  /*58b0*/  F2FP.BF16.F32.PACK_AB R78, RZ, R78 ;  /* 0x0000004eff4e723e */ /* 0x000fe200000010ff */
[----:B------:R-:W-:Y:S01]  /*58c0*/  @P4 IMAD.MOV.U32 R5, RZ, RZ, R9 ;  /* 0x000000ffff054224 */ /* 0x000fe200078e0009 */
[----:B------:R-:W-:Y:S02]  /*58d0*/  F2FP.BF16.F32.PACK_AB R79, RZ, R79 ;  /* 0x0000004fff4f723e */ /* 0x000fe400000010ff */
[----:B------:R-:W-:-:S02]  /*58e0*/  F2FP.BF16.F32.PACK_AB R80, RZ, R80 ;  /* 0x00000050ff50723e */ /* 0x000fc400000010ff */
[----:B------:R0:W-:Y:S01]  /*58f0*/  @P4 STG.E.U16 desc[UR36][R4.64+0xd0], R78 ;  /* 0x0000d04e04004986 */ /* 0x0001e2000c101524 */
[C---:B------:R-:W-:Y:S02]  /*5900*/  ISETP.GT.AND P4, PT, R3.reuse, RZ, P2 ;  /* 0x000000ff0300720c */ /* 0x040fe40001784270 */
[----:B------:R-:W-:Y:S02]  /*5910*/  F2FP.BF16.F32.PACK_AB R81, RZ, R81 ;  /* 0x00000051ff51723e */ /* 0x000fe400000010ff */
[----:B------:R-:W-:Y:S02]  /*5920*/  ISETP.GT.AND P2, PT, R3, 0x8, P2 ;  /* 0x000000080300780c */ /* 0x000fe40001744270 */
[----:B------:R-:W-:Y:S02]  /*5930*/  F2FP.BF16.F32.PACK_AB R82, RZ, R82 ;  /* 0x00000052ff52723e */ /* 0x000fe400000010ff */
[----:B------:R-:W-:Y:S02]  /*5940*/  F2FP.BF16.F32.PACK_AB R83, RZ, R83 ;  /* 0x00000053ff53723e */ /* 0x000fe400000010ff */
[----:B------:R-:W-:Y:S01]  /*5950*/  F2FP.BF16.F32.PACK_AB R84, RZ, R84 ;  /* 0x00000054ff54723e */ /* 0x000fe200000010ff */
[----:B0-----:R-:W-:Y:S01]  /*5960*/  @P5 IMAD.MOV.U32 R4, RZ, RZ, R8 ;  /* 0x000000ffff045224 */ /* 0x001fe200078e0008 */
[----:B------:R-:W-:Y:S01]  /*5970*/  F2FP.BF16.F32.PACK_AB R85, RZ, R85 ;  /* 0x00000055ff55723e */ /* 0x000fe200000010ff */
[----:B------:R-:W-:Y:S01]  /*5980*/  @P5 IMAD.MOV.U32 R5, RZ, RZ, R9 ;  /* 0x000000ffff055224 */ /* 0x000fe200078e0009 */
[----:B------:R-:W-:-:S02]  /*5990*/  F2FP.BF16.F32.PACK_AB R86, RZ, R86 ;  /* 0x00000056ff56723e */ /* 0x000fc400000010ff */
[----:B------:R-:W-:Y:S02]  /*59a0*/  F2FP.BF16.F32.PACK_AB R87, RZ, R87 ;  /* 0x00000057ff57723e */ /* 0x000fe400000010ff */
[----:B------:R0:W-:Y:S01]  /*59b0*/  @P5 STG.E.U16 desc[UR36][R4.64+0xd2], R79 ;  /* 0x0000d24f04005986 */ /* 0x0001e2000c101524 */
[C---:B------:R-:W-:Y:S02]  /*59c0*/  ISETP.GT.AND P5, PT, R3.reuse, RZ, P3 ;  /* 0x000000ff0300720c */ /* 0x040fe40001fa4270 */
[----:B------:R-:W-:-:S11]  /*59d0*/  ISETP.GT.AND P3, PT, R3, 0x8, P3 ;  /* 0x000000080300780c */ /* 0x000fd60001f64270 */
[----:B0-----:R-:W-:Y:S02]  /*59e0*/  @P5 IMAD.MOV.U32 R4, RZ, RZ, R6 ;  /* 0x000000ffff045224 */ /* 0x001fe400078e0006 */
[----:B------:R-:W-:-:S05]  /*59f0*/  @P5 IMAD.MOV.U32 R5, RZ, RZ, R7 ;  /* 0x000000ffff055224 */ /* 0x000fca00078e0007 */
[----:B------:R0:W-:Y:S01]  /*5a00*/  @P5 STG.E.U16 desc[UR36][R4.64+0xe0], R80 ;  /* 0x0000e05004005986 */ /* 0x0001e2000c101524 */
[C---:B------:R-:W-:Y:S02]  /*5a10*/  ISETP.GT.AND P5, PT, R3.reuse, RZ, P0 ;  /* 0x000000ff0300720c */ /* 0x040fe400007a4270 */
[----:B------:R-:W-:Y:S01]  /*5a20*/  ISETP.GT.AND P0, PT, R3, 0x8, P0 ;  /* 0x000000080300780c */ /* 0x000fe20000704270 */
[----:B0-----:R-:W-:Y:S02]  /*5a30*/  @P4 IMAD.MOV.U32 R4, RZ, RZ, R6 ;  /* 0x000000ffff044224 */ /* 0x001fe400078e0006 */
[----:B------:R-:W-:-:S05]  /*5a40*/  @P4 IMAD.MOV.U32 R5, RZ, RZ, R7 ;  /* 0x000000ffff054224 */ /* 0x000fca00078e0007 */
[----:B------:R0:W-:Y:S01]  /*5a50*/  @P4 STG.E.U16 desc[UR36][R4.64+0xe2], R81 ;  /* 0x0000e25104004986 */ /* 0x0001e2000c101524 */
[C---:B------:R-:W-:Y:S02]  /*5a60*/  ISETP.GT.AND P4, PT, R3.reuse, RZ, P1 ;  /* 0x000000ff0300720c */ /* 0x040fe40000f84270 */
[----:B------:R-:W-:Y:S01]  /*5a70*/  ISETP.GT.AND P1, PT, R3, 0x8, P1 ;  /* 0x000000080300780c */ /* 0x000fe20000f24270 */
[----:B0-----:R-:W-:Y:S02]  /*5a80*/  @P3 IMAD.MOV.U32 R4, RZ, RZ, R8 ;  /* 0x000000ffff043224 */ /* 0x001fe400078e0008 */
[----:B------:R-:W-:-:S05]  /*5a90*/  @P3 IMAD.MOV.U32 R5, RZ, RZ, R9 ;  /* 0x000000ffff053224 */ /* 0x000fca00078e0009 */
[----:B------:R0:W-:Y:S02]  /*5aa0*/  @P3 STG.E.U16 desc[UR36][R4.64+0xe0], R82 ;  /* 0x0000e05204003986 */ /* 0x0001e4000c101524 */
[----:B0-----:R-:W-:Y:S02]  /*5ab0*/  @P2 IMAD.MOV.U32 R4, RZ, RZ, R8 ;  /* 0x000000ffff042224 */ /* 0x001fe400078e0008 */
[----:B------:R-:W-:-:S05]  /*5ac0*/  @P2 IMAD.MOV.U32 R5, RZ, RZ, R9 ;  /* 0x000000ffff052224 */ /* 0x000fca00078e0009 */
[----:B------:R0:W-:Y:S02]  /*5ad0*/  @P2 STG.E.U16 desc[UR36][R4.64+0xe2], R83 ;  /* 0x0000e25304002986 */ /* 0x0001e4000c101524 */
[----:B0-----:R-:W-:Y:S02]  /*5ae0*/  @P4 IMAD.MOV.U32 R4, RZ, RZ, R6 ;  /* 0x000000ffff044224 */ /* 0x001fe400078e0006 */
[----:B------:R-:W-:-:S05]  /*5af0*/  @P4 IMAD.MOV.U32 R5, RZ, RZ, R7 ;  /* 0x000000ffff054224 */ /* 0x000fca00078e0007 */
[----:B------:R0:W-:Y:S04]  /*5b00*/  @P4 STG.E.U16 desc[UR36][R4.64+0xf0], R84 ;  /* 0x0000f05404004986 */ /* 0x0001e8000c101524 */
[----:B------:R1:W-:Y:S01]  /*5b10*/  @P5 STG.E.U16 desc[UR36][R6.64+0xf2], R85 ;  /* 0x0000f25506005986 */ /* 0x0003e2000c101524 */
[----:B0-----:R-:W-:Y:S02]  /*5b20*/  @P1 IMAD.MOV.U32 R4, RZ, RZ, R8 ;  /* 0x000000ffff041224 */ /* 0x001fe400078e0008 */
[----:B------:R-:W-:-:S05]  /*5b30*/  @P1 IMAD.MOV.U32 R5, RZ, RZ, R9 ;  /* 0x000000ffff051224 */ /* 0x000fca00078e0009 */
[----:B------:R1:W-:Y:S04]  /*5b40*/  @P1 STG.E.U16 desc[UR36][R4.64+0xf0], R86 ;  /* 0x0000f05604001986 */ /* 0x0003e8000c101524 */
[----:B------:R1:W-:Y:S02]  /*5b50*/  @P0 STG.E.U16 desc[UR36][R8.64+0xf2], R87 ;  /* 0x0000f25708000986 */ /* 0x0003e4000c101524 */
.L_x_154:
[----:B------:R-:W-:Y:S05]  /*5b60*/  BSYNC B0 ;  /* 0x0000000000007941 */ /* 0x000fea0003800000 */
.L_x_28:
[----:B------:R-:W-:Y:S01]  /*5b70*/  ULDC UR4, c[0x0][0xc] ;  /* 0x0000030000047ab9 */ /* 0x000fe20000000800 */
[----:B------:R-:W-:Y:S01]  /*5b80*/  ULDC UR5, c[0x0][0x10] ;  /* 0x0000040000057ab9 */ /* 0x000fe20000000800 */
[----:B------:R-:W0:Y:S01]  /*5b90*/  LDC R3, c[0x0][0x14] ;  /* 0x00000500ff037b82 */ /* 0x000e220000000800 */
[----:B------:R-:W-:Y:S01]  /*5ba0*/  UIMAD.WIDE.U32 UR4, UR4, UR5, URZ ;  /* 0x00000005040472a5 */ /* 0x000fe2000f8e003f */
[----:B------:R-:W-:Y:S02]  /*5bb0*/  IMAD.MOV.U32 R92, RZ, RZ, -0x1 ;  /* 0xffffffffff5c7424 */ /* 0x000fe400078e00ff */
[----:B------:R-:W-:-:S03]  /*5bc0*/  IMAD.MOV.U32 R89, RZ, RZ, -0x1 ;  /* 0xffffffffff597424 */ /* 0x000fc600078e00ff */
[----:B0-----:R-:W-:-:S04]  /*5bd0*/  IMAD.WIDE.U32 R16, R3, UR4, R16 ;  /* 0x0000000403107c25 */ /* 0x001fc8000f8e0010 */
[----:B------:R-:W-:Y:S01]  /*5be0*/  IMAD R3, R3, UR5, RZ ;  /* 0x0000000503037c24 */ /* 0x000fe2000f8e02ff */
[----:B------:R-:W-:Y:S02]  /*5bf0*/  ULDC.64 UR4, c[0x0][0x650] ;  /* 0x0001940000047ab9 */ /* 0x000fe40000000a00 */
[----:B------:R-:W-:Y:S01]  /*5c00*/  ISETP.GE.U32.AND P0, PT, R16, UR4, PT ;  /* 0x0000000410007c0c */ /* 0x000fe2000bf06070 */
[--C-:B------:R-:W-:Y:S01]  /*5c10*/  IMAD.IADD R17, R17, 0x1, R3.reuse ;  /* 0x0000000111117824 */ /* 0x100fe200078e0203 */
[----:B------:R-:W-:-:S04]  /*5c20*/  PRMT R3, RZ, 0x7610, R3 ;  /* 0x00007610ff037816 */ /* 0x000fc80000000003 */
[----:B------:R-:W-:-:S13]  /*5c30*/  ISETP.GE.U32.AND.EX P0, PT, R17, UR5, PT, P0 ;  /* 0x0000000511007c0c */ /* 0x000fda000bf06100 */
[----:B------:R-:W-:Y:S05]  /*5c40*/  @P0 BRA `(.L_x_155) ;  /* 0x0000000400640947 */ /* 0x000fea0003800000 */
[----:B---3--:R-:W0:Y:S01]  /*5c50*/  S2R R12, SR_CTAID.X ;  /* 0x00000000000c7919 */ /* 0x008e220000002500 */
[----:B------:R-:W3:Y:S01]  /*5c60*/  LDC.64 R10, c[0x0][0x628] ;  /* 0x00018a00ff0a7b82 */ /* 0x000ee20000000a00 */
[----:B------:R-:W-:Y:S01]  /*5c70*/  ULDC UR4, c[0x0][0x150] ;  /* 0x0000540000047ab9 */ /* 0x000fe20000000800 */
[----:B-12-4-:R-:W-:Y:S01]  /*5c80*/  IMAD.MOV.U32 R8, RZ, RZ, R16 ;  /* 0x000000ffff087224 */ /* 0x016fe200078e0010 */
[----:B-----5:R-:W1:Y:S01]  /*5c90*/  S2R R24, SR_CTAID.Y ;  /* 0x0000000000187919 */ /* 0x020e620000002600 */
[----:B------:R-:W-:-:S04]  /*5ca0*/  IMAD.MOV.U32 R9, RZ, RZ, R17 ;  /* 0x000000ffff097224 */ /* 0x000fc800078e0011 */
[----:B------:R-:W2:Y:S08]  /*5cb0*/  LDC R21, c[0x0][0x144] ;  /* 0x00005100ff157b82 */ /* 0x000eb00000000800 */
[----:B------:R-:W4:Y:S08]  /*5cc0*/  LDC R0, c[0x0][0x630] ;  /* 0x00018c00ff007b82 */ /* 0x000f300000000800 */
[----:B------:R-:W1:Y:S01]  /*5cd0*/  LDC.64 R14, c[0x0][0x620] ;  /* 0x00018800ff0e7b82 */ /* 0x000e620000000a00 */
[----:B---3--:R-:W-:-:S04]  /*5ce0*/  ISETP.NE.U32.AND P0, PT, R10, RZ, PT ;  /* 0x000000ff0a00720c */ /* 0x008fc80003f05070 */
[----:B------:R-:W-:Y:S02]  /*5cf0*/  ISETP.NE.AND.EX P0, PT, R11, RZ, PT, P0 ;  /* 0x000000ff0b00720c */ /* 0x000fe40003f05300 */
[----:B0-----:R-:W-:-:S05]  /*5d00*/  I2FP.F32.U32 R3, R12 ;  /* 0x0000000c00037245 */ /* 0x001fca0000201000 */
[----:B------:R-:W-:-:S04]  /*5d10*/  FMUL R3, R3, UR4 ;  /* 0x0000000403037c20 */ /* 0x000fc80008400000 */
[----:B------:R0:W3:Y:S02]  /*5d20*/  F2I.U32.TRUNC.NTZ R20, R3 ;  /* 0x0000000300147305 */ /* 0x0000e4000020f000 */
[----:B--2-4-:R-:W-:Y:S05]  /*5d30*/  @!P0 BRA `(.L_x_156) ;  /* 0x0000000000288947 */ /* 0x014fea0003800000 */
[----:B0-----:R-:W0:Y:S02]  /*5d40*/  LDC R3, c[0x0][0x634] ;  /* 0x00018d00ff037b82 */ /* 0x001e240000000800 */
        /* <DEDUP_REMOVED lines=9> */
.L_x_156:
[----:B------:R-:W2:Y:S01]  /*5de0*/  LDC.64 R28, c[0x0][0x640] ;  /* 0x00019000ff1c7b82 */ /* 0x000ea20000000a00 */
[-CC-:B------:R-:W-:Y:S01]  /*5df0*/  SHF.R.U64 R89, R8, R0.reuse, R9.reuse ;  /* 0x0000000008597219 */ /* 0x180fe20000001209 */
[----:B---3--:R-:W-:Y:S01]  /*5e00*/  IMAD.MOV R20, RZ, RZ, -R20 ;  /* 0x000000ffff147224 */ /* 0x008fe200078e0a14 */
[----:B------:R-:W-:Y:S01]  /*5e10*/  SHF.R.U32.HI R0, RZ, R0, R9 ;  /* 0x00000000ff007219 */ /* 0x000fe20000011609 */
[----:B------:R-:W-:Y:S01]  /*5e20*/  ULDC UR4, c[0x0][0x154] ;  /* 0x0000550000047ab9 */ /* 0x000fe20000000800 */
[----:B0-----:R-:W-:Y:S01]  /*5e30*/  IADD3 R3, P0, RZ, -R89, RZ ;  /* 0x80000059ff037210 */ /* 0x001fe20007f1e0ff */
[----:B------:R-:W-:Y:S02]  /*5e40*/  IMAD R21, R21, R20, R12 ;  /* 0x0000001415157224 */ /* 0x000fe400078e020c */
[----:B------:R-:W0:Y:S01]  /*5e50*/  LDC R6, c[0x0][0x618] ;  /* 0x00018600ff067b82 */ /* 0x000e220000000800 */
[----:B------:R-:W-:Y:S02]  /*5e60*/  IMAD.MOV.U32 R7, RZ, RZ, 0x1 ;  /* 0x00000001ff077424 */ /* 0x000fe400078e00ff */
[----:B------:R-:W-:-:S04]  /*5e70*/  IMAD.X R5, RZ, RZ, ~R0, P0 ;  /* 0x000000ffff057224 */ /* 0x000fc800000e0e00 */
[-C--:B-1----:R-:W-:Y:S01]  /*5e80*/  IMAD R0, R5, R14.reuse, RZ ;  /* 0x0000000e05007224 */ /* 0x082fe200078e02ff */
[----:B------:R-:W1:Y:S01]  /*5e90*/  LDC R8, c[0x0][0x608] ;  /* 0x00018200ff087b82 */ /* 0x000e620000000800 */
[----:B------:R-:W-:-:S04]  /*5ea0*/  IMAD.WIDE.U32 R4, R3, R14, R16 ;  /* 0x0000000e03047225 */ /* 0x000fc800078e0010 */
[----:B------:R-:W-:Y:S01]  /*5eb0*/  IMAD R3, R3, R15, R0 ;  /* 0x0000000f03037224 */ /* 0x000fe200078e0200 */
[----:B------:R-:W-:Y:S02]  /*5ec0*/  I2FP.F32.U32 R0, R24 ;  /* 0x0000001800007245 */ /* 0x000fe40000201000 */
[----:B------:R-:W3:Y:S01]  /*5ed0*/  LDC R26, c[0x0][0x658] ;  /* 0x00019600ff1a7b82 */ /* 0x000ee20000000800 */
[----:B------:R-:W-:Y:S01]  /*5ee0*/  IMAD.IADD R3, R5, 0x1, R3 ;  /* 0x0000000105037824 */ /* 0x000fe200078e0203 */
[----:B--2---:R-:W-:Y:S01]  /*5ef0*/  ISETP.NE.U32.AND P0, PT, R28, RZ, PT ;  /* 0x000000ff1c00720c */ /* 0x004fe20003f05070 */
[----:B------:R-:W-:Y:S01]  /*5f00*/  FMUL R0, R0, UR4 ;  /* 0x0000000400007c20 */ /* 0x000fe20008400000 */
[----:B------:R-:W-:Y:S02]  /*5f10*/  IMAD.MOV.U32 R5, RZ, RZ, -0x1 ;  /* 0xffffffffff057424 */ /* 0x000fe400078e00ff */
[----:B------:R-:W-:Y:S01]  /*5f20*/  ISETP.NE.AND.EX P0, PT, R29, RZ, PT, P0 ;  /* 0x000000ff1d00720c */ /* 0x000fe20003f05300 */
[----:B------:R2:W4:Y:S01]  /*5f30*/  F2I.U32.TRUNC.NTZ R13, R0 ;  /* 0x00000000000d7305 */ /* 0x000522000020f000 */
[----:B------:R-:W2:Y:S01]  /*5f40*/  LDC R15, c[0x0][0x148] ;  /* 0x00005200ff0f7b82 */ /* 0x000ea20000000800 */
[----:B0-----:R-:W-:-:S02]  /*5f50*/  SHF.R.U64 R12, R4, R6, R3 ;  /* 0x00000006040c7219 */ /* 0x001fc40000001203 */
[----:B------:R-:W-:-:S05]  /*5f60*/  SHF.R.U32.HI R3, RZ, R6, R3 ;  /* 0x00000006ff037219 */ /* 0x000fca0000011603 */
[----:B------:R-:W0:Y:S01]  /*5f70*/  LDC R20, c[0x0][0x600] ;  /* 0x00018000ff147b82 */ /* 0x000e220000000800 */
[-CC-:B-1----:R-:W-:Y:S02]  /*5f80*/  SHF.R.U64 R10, R12, R8.reuse, R3.reuse ;  /* 0x000000080c0a7219 */ /* 0x182fe40000001203 */
[----:B------:R-:W-:-:S05]  /*5f90*/  SHF.R.U32.HI R3, RZ, R8, R3 ;  /* 0x00000008ff037219 */ /* 0x000fca0000011603 */
[----:B------:R-:W1:Y:S01]  /*5fa0*/  LDC R27, c[0x0][0x648] ;  /* 0x00019200ff1b7b82 */ /* 0x000e620000000800 */
[-C--:B---3--:R-:W-:Y:S02]  /*5fb0*/  SHF.L.U32 R4, R5, R26.reuse, RZ ;  /* 0x0000001a05047219 */ /* 0x088fe400000006ff */
[-CC-:B------:R-:W-:Y:S02]  /*5fc0*/  SHF.R.U64 R14, R10, R26.reuse, R3.reuse ;  /* 0x0000001a0a0e7219 */ /* 0x180fe40000001203 */
[----:B------:R-:W-:Y:S02]  /*5fd0*/  SHF.R.U32.HI R5, RZ, R26, R3 ;  /* 0x0000001aff057219 */ /* 0x000fe40000011603 */
[----:B------:R-:W-:Y:S01]  /*5fe0*/  LOP3.LUT R25, RZ, R4, RZ, 0x33, !PT ;  /* 0x00000004ff197212 */ /* 0x000fe200078e33ff */
[----:B------:R-:W3:Y:S01]  /*5ff0*/  LDC R30, c[0x0][0x638] ;  /* 0x00018e00ff1e7b82 */ /* 0x000ee20000000800 */
[----:B------:R-:W-:Y:S01]  /*6000*/  SHF.L.U32 R26, R7, R26, RZ ;  /* 0x0000001a071a7219 */ /* 0x000fe200000006ff */
[----:B------:R-:W-:-:S06]  /*6010*/  IMAD.MOV.U32 R4, RZ, RZ, R14 ;  /* 0x000000ffff047224 */ /* 0x000fcc00078e000e */
[----:B------:R-:W0:Y:S01]  /*6020*/  LDC R31, c[0x0][0x610] ;  /* 0x00018400ff1f7b82 */ /* 0x000e220000000800 */
[----:B----4-:R-:W-:Y:S05]  /*6030*/  @!P0 BRA `(.L_x_157) ;  /* 0x0000000000288947 */ /* 0x010fea0003800000 */
[----:B------:R-:W4:Y:S02]  /*6040*/  LDC R3, c[0x0][0x64c] ;  /* 0x00019300ff037b82 */ /* 0x000f240000000800 */
[----:B----4-:R-:W-:-:S05]  /*6050*/  IADD3 R3, P0, R14, R3, RZ ;  /* 0x000000030e037210 */ /* 0x010fca0007f1e0ff */
        /* <DEDUP_REMOVED lines=8> */
.L_x_157:
[----:B------:R-:W-:Y:S01]  /*60e0*/  ISETP.NE.AND P0, PT, R2, 0x1, PT ;  /* 0x000000010200780c */ /* 0x000fe20003f05270 */
[----:B0-----:R-:W-:Y:S01]  /*60f0*/  VIADD R7, R20, 0xffffffff ;  /* 0xffffffff14077836 */ /* 0x001fe20000000000 */
[----:B-12---:R-:W-:Y:S01]  /*6100*/  SHF.R.U64 R0, R4, R27, R5 ;  /* 0x0000001b04007219 */ /* 0x006fe20000001205 */
[----:B------:R-:W-:Y:S01]  /*6110*/  IMAD.MOV R13, RZ, RZ, -R13 ;  /* 0x000000ffff0d7224 */ /* 0x000fe200078e0a0d */
[----:B------:R-:W-:Y:S01]  /*6120*/  LOP3.LUT R5, R10, R25, RZ, 0xc0, !PT ;  /* 0x000000190a057212 */ /* 0x000fe200078ec0ff */
[----:B------:R-:W-:Y:S01]  /*6130*/  IMAD.MOV.U32 R4, RZ, RZ, 0x1 ;  /* 0x00000001ff047424 */ /* 0x000fe200078e00ff */
[----:B------:R-:W-:Y:S01]  /*6140*/  LOP3.LUT R12, R12, R7, RZ, 0xc0, !PT ;  /* 0x000000070c0c7212 */ /* 0x000fe200078ec0ff */
[----:B------:R-:W-:Y:S02]  /*6150*/  IMAD.MOV R3, RZ, RZ, -R0 ;  /* 0x000000ffff037224 */ /* 0x000fe400078e0a00 */
[----:B------:R-:W-:Y:S02]  /*6160*/  IMAD R0, R26, R0, R5 ;  /* 0x000000001a007224 */ /* 0x000fe400078e0205 */
[----:B---3--:R-:W-:-:S02]  /*6170*/  IMAD R3, R3, R30, R14 ;  /* 0x0000001e03037224 */ /* 0x008fc400078e020e */
[----:B------:R-:W-:Y:S02]  /*6180*/  @P0 IMAD R21, R15, R13, R24 ;  /* 0x0000000d0f150224 */ /* 0x000fe400078e0218 */
[----:B------:R-:W-:Y:S01]  /*6190*/  IMAD R5, R3, R20, R12 ;  /* 0x0000001403057224 */ /* 0x000fe200078e020c */
[----:B------:R-:W-:Y:S01]  /*61a0*/  PRMT R3, R4, 0x7610, R3 ;  /* 0x0000761004037816 */ /* 0x000fe20000000003 */
[----:B------:R-:W-:-:S05]  /*61b0*/  IMAD R0, R0, R31, R21 ;  /* 0x0000001f00007224 */ /* 0x000fca00078e0215 */
[----:B------:R-:W-:Y:S02]  /*61c0*/  SEL R92, R5, R0, !P0 ;  /* 0x00000000055c7207 */ /* 0x000fe40004000000 */
[----:B------:R-:W-:-:S07]  /*61d0*/  SEL R0, R0, R5, !P0 ;  /* 0x0000000500007207 */ /* 0x000fce0004000000 */
.L_x_155:
[----:B------:R-:W-:Y:S01]  /*61e0*/  LOP3.LUT P0, RZ, R3, 0xff, RZ, 0xc0, !PT ;  /* 0x000000ff03ff7812 */ /* 0x000fe2000780c0ff */
[----:B------:R-:W-:-:S12]  /*61f0*/  IMAD.MOV.U32 R91, RZ, RZ, R0 ;  /* 0x000000ffff5b7224 */ /* 0x000fd800078e0000 */
[----:B------:R-:W-:Y:S05]  /*6200*/  @P0 BRA `(.L_x_158) ;  /* 0xffffffac00400947 */ /* 0x000fea000383ffff */
[----:B------:R-:W-:Y:S05]  /*6210*/  EXIT ;  /* 0x000000000000794d */ /* 0x000fea0003800000 */
.L_x_3:
[----:B0-----:R-:W-:Y:S01]  /*6220*/  ULDC.64 UR4, c[0x0][0x650] ;  /* 0x0001940000047ab9 */ /* 0x001fe20000000a00 */
        /* <DEDUP_REMOVED lines=25> */
.L_x_160:
[--C-:B------:R-:W-:Y:S01]  /*63c0*/  SHF.R.U64 R12, R10, R14, R11.reuse ;  /* 0x0000000e0a0c7219 */ /* 0x100fe2000000120b */
[----:B------:R-:W0:Y:S01]  /*63d0*/  LDC R22, c[0x0][0x618] ;  /* 0x00018600ff167b82 */ /* 0x000e220000000800 */
[----:B------:R-:W-:Y:S01]  /*63e0*/  I2FP.F32.U32 R6, R4 ;  /* 0x0000000400067245 */ /* 0x000fe20000201000 */
[----:B------:R-:W-:Y:S01]  /*63f0*/  ULDC UR4, c[0x0][0x150] ;  /* 0x0000540000047ab9 */ /* 0x000fe20000000800 */
[----:B------:R-:W-:Y:S02]  /*6400*/  SHF.R.U32.HI R5, RZ, R14, R11 ;  /* 0x0000000eff057219 */ /* 0x000fe4000001160b */
[----:B------:R-:W-:Y:S01]  /*6410*/  IADD3 R9, P0, RZ, -R12, RZ ;  /* 0x8000000cff097210 */ /* 0x000fe20007f1e0ff */
[----:B------:R-:W-:Y:S01]  /*6420*/  FMUL R11, R6, UR4 ;  /* 0x00000004060b7c20 */ /* 0x000fe20008400000 */
[----:B------:R-:W-:Y:S01]  /*6430*/  ULDC UR4, c[0x0][0x154] ;  /* 0x0000550000047ab9 */ /* 0x000fe20000000800 */
[----:B------:R-:W1:Y:S02]  /*6440*/  LDC.64 R24, c[0x0][0x640] ;  /* 0x00019000ff187b82 */ /* 0x000e640000000a00 */
[----:B------:R-:W-:-:S02]  /*6450*/  IMAD.X R5, RZ, RZ, ~R5, P0 ;  /* 0x000000ffff057224 */ /* 0x000fc400000e0e05 */
[----:B------:R-:W2:Y:S01]  /*6460*/  F2I.U32.TRUNC.NTZ R11, R11 ;  /* 0x0000000b000b7305 */ /* 0x000ea2000020f000 */
[----:B------:R-:W-:-:S03]  /*6470*/  IMAD.WIDE.U32 R6, R9, R20, R16 ;  /* 0x0000001409067225 */ /* 0x000fc600078e0010 */
[----:B------:R-:W3:Y:S01]  /*6480*/  LDC R13, c[0x0][0x144] ;  /* 0x00005100ff0d7b82 */ /* 0x000ee20000000800 */
[----:B------:R-:W-:-:S04]  /*6490*/  IMAD R8, R5, R20, RZ ;  /* 0x0000001405087224 */ /* 0x000fc800078e02ff */
[----:B------:R-:W-:Y:S02]  /*64a0*/  IMAD R5, R9, R21, R8 ;  /* 0x0000001509057224 */ /* 0x000fe400078e0208 */
[----:B------:R-:W-:Y:S01]  /*64b0*/  IMAD.MOV.U32 R8, RZ, RZ, -0x1 ;  /* 0xffffffffff087424 */ /* 0x000fe200078e00ff */
[----:B------:R-:W4:Y:S01]  /*64c0*/  LDC R14, c[0x0][0x608] ;  /* 0x00018200ff0e7b82 */ /* 0x000f220000000800 */
[----:B------:R-:W-:Y:S01]  /*64d0*/  IMAD.IADD R5, R7, 0x1, R5 ;  /* 0x0000000107057824 */ /* 0x000fe200078e0205 */
[----:B------:R-:W-:-:S04]  /*64e0*/  I2FP.F32.U32 R7, R3 ;  /* 0x0000000300077245 */ /* 0x000fc80000201000 */
[-C--:B0-----:R-:W-:Y:S01]  /*64f0*/  SHF.R.U64 R10, R6, R22.reuse, R5 ;  /* 0x00000016060a7219 */ /* 0x081fe20000001205 */
[----:B--2---:R-:W-:Y:S01]  /*6500*/  IMAD.MOV R6, RZ, RZ, -R11 ;  /* 0x000000ffff067224 */ /* 0x004fe200078e0a0b */
[----:B------:R-:W0:Y:S01]  /*6510*/  LDC R9, c[0x0][0x658] ;  /* 0x00019600ff097b82 */ /* 0x000e220000000800 */
[----:B-1----:R-:W-:Y:S01]  /*6520*/  ISETP.NE.U32.AND P0, PT, R24, RZ, PT ;  /* 0x000000ff1800720c */ /* 0x002fe20003f05070 */
[----:B------:R-:W-:Y:S01]  /*6530*/  FMUL R7, R7, UR4 ;  /* 0x0000000407077c20 */ /* 0x000fe20008400000 */
[----:B------:R-:W-:Y:S02]  /*6540*/  SHF.R.U32.HI R5, RZ, R22, R5 ;  /* 0x00000016ff057219 */ /* 0x000fe40000011605 */
[----:B------:R-:W-:-:S03]  /*6550*/  ISETP.NE.AND.EX P0, PT, R25, RZ, PT, P0 ;  /* 0x000000ff1900720c */ /* 0x000fc60003f05300 */
[----:B------:R-:W1:Y:S01]  /*6560*/  LDC R20, c[0x0][0x148] ;  /* 0x00005200ff147b82 */ /* 0x000e620000000800 */
[----:B---3--:R-:W-:Y:S02]  /*6570*/  IMAD R23, R13, R6, R4 ;  /* 0x000000060d177224 */ /* 0x008fe400078e0204 */
[----:B------:R-:W-:-:S05]  /*6580*/  IMAD.MOV.U32 R6, RZ, RZ, 0x1 ;  /* 0x00000001ff067424 */ /* 0x000fca00078e00ff */
[----:B------:R-:W2:Y:S01]  /*6590*/  LDC R21, c[0x0][0x600] ;  /* 0x00018000ff157b82 */ /* 0x000ea20000000800 */
[-CC-:B----4-:R-:W-:Y:S02]  /*65a0*/  SHF.R.U64 R13, R10, R14.reuse, R5.reuse ;  /* 0x0000000e0a0d7219 */ /* 0x190fe40000001205 */
[----:B------:R-:W-:Y:S02]  /*65b0*/  SHF.R.U32.HI R4, RZ, R14, R5 ;  /* 0x0000000eff047219 */ /* 0x000fe40000011605 */
[----:B------:R3:W4:Y:S03]  /*65c0*/  F2I.U32.TRUNC.NTZ R14, R7 ;  /* 0x00000007000e7305 */ /* 0x000726000020f000 */
[----:B------:R-:W1:Y:S01]  /*65d0*/  LDC R26, c[0x0][0x648] ;  /* 0x00019200ff1a7b82 */ /* 0x000e620000000800 */
[-C--:B0-----:R-:W-:Y:S02]  /*65e0*/  SHF.R.U64 R15, R13, R9.reuse, R4 ;  /* 0x000000090d0f7219 */ /* 0x081fe40000001204 */
[----:B------:R-:W-:-:S02]  /*65f0*/  SHF.L.U32 R8, R8, R9, RZ ;  /* 0x0000000908087219 */ /* 0x000fc400000006ff */
[-C--:B------:R-:W-:Y:S01]  /*6600*/  SHF.R.U32.HI R5, RZ, R9.reuse, R4 ;  /* 0x00000009ff057219 */ /* 0x080fe20000011604 */
[----:B------:R-:W-:Y:S01]  /*6610*/  IMAD.MOV.U32 R4, RZ, RZ, R15 ;  /* 0x000000ffff047224 */ /* 0x000fe200078e000f */
[----:B------:R-:W-:Y:S01]  /*6620*/  SHF.L.U32 R22, R6, R9, RZ ;  /* 0x0000000906167219 */ /* 0x000fe200000006ff */
[----:B------:R-:W0:Y:S01]  /*6630*/  LDC R27, c[0x0][0x638] ;  /* 0x00018e00ff1b7b82 */ /* 0x000e220000000800 */
[----:B------:R-:W-:-:S07]  /*6640*/  LOP3.LUT R28, RZ, R8, RZ, 0x33, !PT ;  /* 0x00000008ff1c7212 */ /* 0x000fce00078e33ff */
        /* <DEDUP_REMOVED lines=12> */
.L_x_161:
[----:B------:R-:W-:Y:S01]  /*6710*/  ISETP.NE.AND P0, PT, R2, 0x1, PT ;  /* 0x000000010200780c */ /* 0x000fe20003f05270 */
[----:B--2---:R-:W-:Y:S01]  /*6720*/  VIADD R7, R21, 0xffffffff ;  /* 0xffffffff15077836 */ /* 0x004fe20000000000 */
[----:B-1----:R-:W-:Y:S01]  /*6730*/  SHF.R.U64 R5, R4, R26, R5 ;  /* 0x0000001a04057219 */ /* 0x002fe20000001205 */
[----:B------:R-:W-:Y:S01]  /*6740*/  IMAD.MOV R14, RZ, RZ, -R14 ;  /* 0x000000ffff0e7224 */ /* 0x000fe200078e0a0e */
[----:B------:R-:W-:Y:S01]  /*6750*/  LOP3.LUT R4, R13, R28, RZ, 0xc0, !PT ;  /* 0x0000001c0d047212 */ /* 0x000fe200078ec0ff */
[----:B------:R-:W-:Y:S01]  /*6760*/  IMAD.MOV.U32 R8, RZ, RZ, R12 ;  /* 0x000000ffff087224 */ /* 0x000fe200078e000c */
[----:B------:R-:W-:Y:S01]  /*6770*/  LOP3.LUT R10, R10, R7, RZ, 0xc0, !PT ;  /* 0x000000070a0a7212 */ /* 0x000fe200078ec0ff */
[----:B------:R-:W-:Y:S02]  /*6780*/  IMAD.MOV R6, RZ, RZ, -R5 ;  /* 0x000000ffff067224 */ /* 0x000fe400078e0a05 */
[----:B------:R-:W-:-:S04]  /*6790*/  IMAD R4, R22, R5, R4 ;  /* 0x0000000516047224 */ /* 0x000fc800078e0204 */
[----:B------:R-:W-:Y:S02]  /*67a0*/  @P0 IMAD R23, R20, R14, R3 ;  /* 0x0000000e14170224 */ /* 0x000fe400078e0203 */
[----:B0-----:R-:W-:Y:S02]  /*67b0*/  IMAD R3, R6, R27, R15 ;  /* 0x0000001b06037224 */ /* 0x001fe400078e020f */
[----:B------:R-:W-:Y:S02]  /*67c0*/  IMAD R7, R4, R29, R23 ;  /* 0x0000001d04077224 */ /* 0x000fe400078e0217 */
[----:B------:R-:W-:Y:S02]  /*67d0*/  IMAD R4, R3, R21, R10 ;  /* 0x0000001503047224 */ /* 0x000fe400078e020a */
[----:B------:R-:W-:-:S03]  /*67e0*/  IMAD.MOV.U32 R6, RZ, RZ, 0x1 ;  /* 0x00000001ff067424 */ /* 0x000fc600078e00ff */
[----:B------:R-:W-:Y:S02]  /*67f0*/  SEL R9, R4, R7, !P0 ;  /* 0x0000000704097207 */ /* 0x000fe40004000000 */
[----:B------:R-:W-:-:S07]  /*6800*/  SEL R7, R7, R4, !P0 ;  /* 0x0000000407077207 */ /* 0x000fce0004000000 */
.L_x_159:
[----:B------:R-:W-:-:S08]  /*6810*/  NOP ;  /* 0x0000000000007918 */ /* 0x000fd00000000000 */
[----:B------:R-:W0:-:S00]  /*6820*/  USETMAXREG.DEALLOC.CTAPOOL 0x28 ;  /* 0x00000028000079c8 */ /* 0x000e0000080e0500 */
[----:B0-----:R-:W-:-:S13]  /*6830*/  ISETP.NE.AND P0, PT, R0, RZ, PT ;  /* 0x000000ff0000720c */ /* 0x001fda0003f05270 */
[----:B------:R-:W-:Y:S05]  /*6840*/  @P0 EXIT ;  /* 0x000000000000094d */ /* 0x000fea0003800000 */
[----:B------:R-:W-:Y:S01]  /*6850*/  LOP3.LUT P0, RZ, R6, 0xff, RZ, 0xc0, !PT ;  /* 0x000000ff06ff7812 */ /* 0x000fe2000780c0ff */
[----:B------:R-:W-:Y:S02]  /*6860*/  IMAD.MOV.U32 R0, RZ, RZ, 0x1 ;  /* 0x00000001ff007424 */ /* 0x000fe400078e00ff */
[----:B------:R-:W-:-:S10]  /*6870*/  IMAD.MOV.U32 R12, RZ, RZ, RZ ;  /* 0x000000ffff0c7224 */ /* 0x000fd400078e00ff */
[----:B------:R-:W-:Y:S05]  /*6880*/  @!P0 BRA `(.L_x_162) ;  /* 0x0000000c00288947 */ /* 0x000fea0003800000 */
[----:B------:R-:W0:Y:S01]  /*6890*/  LDC R0, c[0x0][0x28c] ;  /* 0x0000a300ff007b82 */ /* 0x000e220000000800 */
[----:B------:R-:W-:Y:S01]  /*68a0*/  ULDC UR5, c[0x0][0x600] ;  /* 0x0001800000057ab9 */ /* 0x000fe20000000800 */
[----:B------:R-:W-:Y:S01]  /*68b0*/  ULDC UR4, c[0x0][0xc] ;  /* 0x0000030000047ab9 */ /* 0x000fe20000000800 */
[----:B------:R-:W-:Y:S01]  /*68c0*/  UIADD3 UR16, UR5, -0x1, URZ ;  /* 0xffffffff05107890 */ /* 0x000fe2000fffe03f */
[C---:B------:R-:W-:Y:S01]  /*68d0*/  LOP3.LUT P2, RZ, R18.reuse, 0x7f, RZ, 0xc0, !PT ;  /* 0x0000007f12ff7812 */ /* 0x040fe2000784c0ff */
[----:B------:R-:W-:Y:S01]  /*68e0*/  ULDC UR6, c[0x0][0x658] ;  /* 0x0001960000067ab9 */ /* 0x000fe20000000800 */
[----:B------:R-:W-:Y:S01]  /*68f0*/  ULDC UR5, c[0x0][0x10] ;  /* 0x0000040000057ab9 */ /* 0x000fe20000000800 */
[----:B------:R-:W-:Y:S01]  /*6900*/  UMOV UR7, 0xffffffff ;  /* 0xffffffff00077882 */ /* 0x000fe20000000000 */
[----:B------:R-:W-:Y:S01]  /*6910*/  UMOV UR8, 0x1 ;  /* 0x0000000100087882 */ /* 0x000fe20000000000 */
[----:B------:R-:W-:Y:S01]  /*6920*/  UIMAD.WIDE.U32 UR4, UR4, UR5, URZ ;  /* 0x00000005040472a5 */ /* 0x000fe2000f8e003f */
[----:B------:R-:W-:Y:S01]  /*6930*/  LOP3.LUT P0, RZ, R18, 0x1f, RZ, 0xc0, !PT ;  /* 0x0000001f12ff7812 */ /* 0x000fe2000780c0ff */
[----:B------:R-:W-:Y:S01]  /*6940*/  USHF.L.U32 UR7, UR7, UR6, URZ ;  /* 0x0000000607077299 */ /* 0x000fe2000800063f */
[----:B------:R-:W-:Y:S01]  /*6950*/  BSSY B0, `(.L_x_162) ;  /* 0x00000bd000007945 */ /* 0x000fe20003800000 */
[----:B------:R-:W-:Y:S01]  /*6960*/  USHF.L.U32 UR18, UR8, UR6, URZ ;  /* 0x0000000608127299 */ /* 0x000fe2000800063f */
[----:B------:R-:W-:Y:S01]  /*6970*/  IMAD.MOV.U32 R13, RZ, RZ, 0x1 ;  /* 0x00000001ff0d7424 */ /* 0x000fe200078e00ff */
[----:B------:R-:W-:Y:S01]  /*6980*/  LOP3.LUT R11, R19, 0x2, RZ, 0xfc, !PT ;  /* 0x00000002130b7812 */ /* 0x000fe200078efcff */
[----:B------:R-:W-:Y:S01]  /*6990*/  ULDC UR6, c[0x0][0x14] ;  /* 0x0000050000067ab9 */ /* 0x000fe20000000800 */
[----:B------:R-:W-:Y:S01]  /*69a0*/  PLOP3.LUT P0, PT, P0, P2, PT, 0x8a, 0x0 ;  /* 0x000000000000781c */ /* 0x000fe20000705172 */
[----:B------:R-:W-:Y:S01]  /*69b0*/  UIMAD.WIDE.U32 UR20, UR4, UR6, URZ ;  /* 0x00000006041472a5 */ /* 0x000fe2000f8e003f */
[----:B------:R-:W-:Y:S01]  /*69c0*/  IMAD.MOV.U32 R12, RZ, RZ, RZ ;  /* 0x000000ffff0c7224 */ /* 0x000fe200078e00ff */
[----:B------:R-:W-:-:S02]  /*69d0*/  UIMAD UR13, UR5, UR6, URZ ;  /* 0x00000006050d72a4 */ /* 0x000fc4000f8e023f */
[----:B------:R-:W-:Y:S01]  /*69e0*/  ULOP3.LUT UR17, URZ, UR7, URZ, 0x33, !UPT ;  /* 0x000000073f117292 */ /* 0x000fe2000f8e333f */
[----:B0-----:R-:W-:Y:S01]  /*69f0*/  VIADD R0, R0, 0x1f ;  /* 0x0000001f00007836 */ /* 0x001fe20000000000 */
[----:B------:R-:W-:Y:S01]  /*6a00*/  UIADD3 UR13, UR21, UR13, URZ ;  /* 0x0000000d150d7290 */ /* 0x000fe2000fffe03f */
[----:B------:R-:W-:-:S03]  /*6a10*/  ULDC.64 UR22, c[0x0][0x198] ;  /* 0x0000660000167ab9 */ /* 0x000fc60000000a00 */
[----:B------:R-:W-:-:S04]  /*6a20*/  SHF.R.S32.HI R3, RZ, 0x1f, R0 ;  /* 0x0000001fff037819 */ /* 0x000fc80000011400 */
[----:B------:R-:W-:Y:S01]  /*6a30*/  LEA.HI R3, R3, R0, RZ, 0x5 ;  /* 0x0000000003037211 */ /* 0x000fe200078f28ff */
[----:B------:R-:W-:-:S03]  /*6a40*/  IMAD.MOV.U32 R0, RZ, RZ, 0x1 ;  /* 0x00000001ff007424 */ /* 0x000fc600078e00ff */
[----:B------:R-:W-:-:S05]  /*6a50*/  SHF.R.S32.HI R3, RZ, 0x5, R3 ;  /* 0x00000005ff037819 */ /* 0x000fca0000011403 */
[----:B------:R-:W-:-:S07]  /*6a60*/  VIADD R10, R3, 0x1 ;  /* 0x00000001030a7836 */ /* 0x000fce0000000000 */
.L_x_174:
[----:B------:R-:W-:-:S03]  /*6a70*/  UMOV UR4, 0xffffffff ;  /* 0xffffffff00047882 */ /* 0x000fc60000000000 */
[----:B------:R-:W-:Y:S05]  /*6a80*/  BRA.DIV UR4, `(.L_x_163) ;  /* 0x0000000e04707947 */ /* 0x000fea000b800000 */
[----:B------:R-:W-:-:S13]  /*6a90*/  ELECT P6, URZ, PT ;  /* 0x00000000003f782f */ /* 0x000fda00038c0000 */
.L_x_184:
[----:B------:R-:W0:Y:S01]  /*6aa0*/  LDC R4, c[0x0][0x28c] ;  /* 0x0000a300ff047b82 */ /* 0x000e220000000800 */
[----:B------:R-:W-:Y:S01]  /*6ab0*/  BSSY B1, `(.L_x_164) ;  /* 0x0000035000017945 */ /* 0x000fe20003800000 */
[----:B0-----:R-:W-:-:S13]  /*6ac0*/  ISETP.LT.OR P6, PT, R4, 0x1, !P6 ;  /* 0x000000010400780c */ /* 0x001fda00077c1670 */
[----:B------:R-:W-:Y:S05]  /*6ad0*/  @P6 BRA `(.L_x_165) ;  /* 0x0000000000c86947 */ /* 0x000fea0003800000 */
[----:B------:R-:W-:Y:S02]  /*6ae0*/  IMAD.SHL.U32 R15, R9, 0x80, RZ ;  /* 0x00000080090f7824 */ /* 0x000fe400078e00ff */
[----:B------:R-:W-:Y:S02]  /*6af0*/  IMAD.SHL.U32 R18, R7, 0x80, RZ ;  /* 0x0000008007127824 */ /* 0x000fe400078e00ff */
[----:B------:R-:W-:Y:S02]  /*6b00*/  IMAD.MOV.U32 R20, RZ, RZ, RZ ;  /* 0x000000ffff147224 */ /* 0x000fe400078e00ff */
[----:B------:R-:W-:Y:S02]  /*6b10*/  IMAD.MOV.U32 R4, RZ, RZ, R10 ;  /* 0x000000ffff047224 */ /* 0x000fe400078e000a */
[----:B------:R-:W-:Y:S02]  /*6b20*/  IMAD.MOV.U32 R5, RZ, RZ, R0 ;  /* 0x000000ffff057224 */ /* 0x000fe400078e0000 */
[----:B------:R-:W-:-:S07]  /*6b30*/  IMAD.MOV.U32 R6, RZ, RZ, R12 ;  /* 0x000000ffff067224 */ /* 0x000fce00078e000c */
.L_x_169:
[----:B------:R-:W0:Y:S01]  /*6b40*/  S2R R14, SR_CgaCtaId ;  /* 0x00000000000e7919 */ /* 0x000e220000008800 */
[----:B------:R-:W-:Y:S01]  /*6b50*/  MOV R7, 0x400 ;  /* 0x0000040000077802 */ /* 0x000fe20000000f00 */
[----:B------:R-:W1:Y:S03]  /*6b60*/  @!P2 LDC R9, c[0x0][0x500] ;  /* 0x00014000ff09ab82 */ /* 0x000e660000000800 */
[----:B0-----:R-:W-:Y:S02]  /*6b70*/  LEA R21, R14, R7, 0x18 ;  /* 0x000000070e157211 */ /* 0x001fe400078ec0ff */
[----:B------:R-:W-:-:S03]  /*6b80*/  SHF.L.U32 R7, R5, 0x1f, RZ ;  /* 0x0000001f05077819 */ /* 0x000fc600000006ff */
[----:B------:R-:W-:-:S04]  /*6b90*/  IMAD R14, R6, 0x8, R21 ;  /* 0x00000008060e7824 */ /* 0x000fc800078e0215 */
[----:B------:R-:W0:Y:S02]  /*6ba0*/  SYNCS.PHASECHK.TRANS64.TRYWAIT P1, [R14+URZ+0x18], R7 ;  /* 0x000018070e0075a7 */ /* 0x000e24000802017f */
[----:B01----:R-:W-:Y:S05]  /*6bb0*/  @!P1 BRA `(.L_x_166) ;  /* 0x0000000c00449947 */ /* 0x003fea0003800000 */
.L_x_185:
[----:B0-----:R-:W-:Y:S01]  /*6bc0*/  PRMT R7, R11, 0x9910, RZ ;  /* 0x000099100b077816 */ /* 0x001fe200000000ff */
[----:B------:R0:W-:Y:S03]  /*6bd0*/  @!P2 SYNCS.ARRIVE.TRANS64 RZ, [R14+URZ], R9 ;  /* 0x000000090effa9a7 */ /* 0x0001e6000800003f */
[----:B------:R-:W-:-:S13]  /*6be0*/  ISETP.NE.AND P1, PT, R7, 0x2, PT ;  /* 0x000000020700780c */ /* 0x000fda0003f25270 */
[----:B0-----:R-:W-:Y:S05]  /*6bf0*/  @P1 BRA `(.L_x_167) ;  /* 0x0000000000041947 */ /* 0x001fea0003800000 */
[----:B------:R-:W-:Y:S01]  /*6c00*/  BPT.TRAP 0x1 ;  /* 0x000000040000795c */ /* 0x000fe20000300000 */
.L_x_167:
[----:B------:R-:W-:Y:S05]  /*6c10*/  @P0 BRA `(.L_x_168) ;  /* 0x0000000000040947 */ /* 0x000fea0003800000 */
[----:B------:R-:W-:Y:S01]  /*6c20*/  BPT.TRAP 0x1 ;  /* 0x000000040000795c */ /* 0x000fe20000300000 */
.L_x_168:
[----:B------:R-:W-:Y:S01]  /*6c30*/  IMAD R21, R6, 0x2000, R21 ;  /* 0x0000200006157824 */ /* 0x000fe200078e0215 */
[----:B------:R-:W-:Y:S01]  /*6c40*/  R2UR UR9, R14 ;  /* 0x000000000e0972ca */ /* 0x000fe200000e0000 */
[----:B------:R-:W-:Y:S01]  /*6c50*/  VIADD R4, R4, 0xffffffff ;  /* 0xffffffff04047836 */ /* 0x000fe20000000000 */
[----:B------:R-:W-:Y:S01]  /*6c60*/  UIADD3 UR4, UP0, UR22, 0xf0, URZ ;  /* 0x000000f016047890 */ /* 0x000fe2000ff1e03f */
[----:B------:R-:W-:Y:S01]  /*6c70*/  R2UR UR11, R18 ;  /* 0x00000000120b72ca */ /* 0x000fe200000e0000 */
[----:B------:R-:W-:Y:S01]  /*6c80*/  UIADD3 UR24, UP1, UR22, 0x1f0, URZ ;  /* 0x000001f016187890 */ /* 0x000fe2000ff3e03f */
[----:B------:R-:W-:Y:S01]  /*6c90*/  R2UR UR8, R21 ;  /* 0x00000000150872ca */ /* 0x000fe200000e0000 */
[----:B------:R-:W-:Y:S01]  /*6ca0*/  UIADD3.X UR5, URZ, UR23, URZ, UP0, !UPT ;  /* 0x000000173f057290 */ /* 0x000fe200087fe43f */
[----:B------:R-:W-:Y:S01]  /*6cb0*/  R2UR UR10, R20 ;  /* 0x00000000140a72ca */ /* 0x000fe200000e0000 */
[----:B------:R-:W-:Y:S01]  /*6cc0*/  VIADD R6, R6, 0x1 ;  /* 0x0000000106067836 */ /* 0x000fe20000000000 */
[----:B------:R-:W-:Y:S01]  /*6cd0*/  R2UR UR12, R8 ;  /* 0x00000000080c72ca */ /* 0x000fe200000e0000 */
[----:B------:R-:W-:Y:S01]  /*6ce0*/  UIADD3.X UR25, URZ, UR23, URZ, UP1, !UPT ;  /* 0x000000173f197290 */ /* 0x000fe20008ffe43f */
[----:B------:R-:W-:Y:S01]  /*6cf0*/  R2UR UR19, R15 ;  /* 0x000000000f1372ca */ /* 0x000fe200000e0000 */
[----:B------:R-:W-:Y:S01]  /*6d00*/  UMOV UR6, 0x0 ;  /* 0x0000000000067882 */ /* 0x000fe20000000000 */
[----:B------:R-:W-:Y:S01]  /*6d10*/  ISETP.GT.AND P3, PT, R4, 0x1, PT ;  /* 0x000000010400780c */ /* 0x000fe20003f64270 */
[----:B------:R-:W-:Y:S01]  /*6d20*/  UMOV UR7, 0x10000000 ;  /* 0x1000000000077882 */ /* 0x000fe20000000000 */
[----:B------:R-:W-:Y:S01]  /*6d30*/  ISETP.NE.AND P1, PT, R6, 0x3, PT ;  /* 0x000000030600780c */ /* 0x000fe20003f25270 */
[----:B------:R-:W-:-:S02]  /*6d40*/  VIADD R20, R20, 0x20 ;  /* 0x0000002014147836 */ /* 0x000fc40000000000 */
[----:B------:R-:W-:Y:S01]  /*6d50*/  UIADD3 UR14, UR8, 0x100, URZ ;  /* 0x00000100080e7890 */ /* 0x000fe2000fffe03f */
[----:B------:R-:W-:Y:S01]  /*6d60*/  SEL R14, RZ, 0x1, P1 ;  /* 0x00000001ff0e7807 */ /* 0x000fe20000800000 */
[----:B------:R-:W-:Y:S01]  /*6d70*/  UIADD3 UR15, UR8, 0x6100, URZ ;  /* 0x00006100080f7890 */ /* 0x000fe2000fffe03f */
[----:B------:R-:W-:Y:S02]  /*6d80*/  SEL R6, R6, RZ, P1 ;  /* 0x000000ff06067207 */ /* 0x000fe40000800000 */
[----:B------:R-:W-:Y:S02]  /*6d90*/  LOP3.LUT R5, R5, R14, RZ, 0x3c, !PT ;  /* 0x0000000e05057212 */ /* 0x000fe400078e3cff */
[----:B------:R-:W-:Y:S02]  /*6da0*/  UMOV UR8, UR14 ;  /* 0x0000000e00087c82 */ /* 0x000fe40008000000 */
[----:B------:R0:W-:Y:S02]  /*6db0*/  UTMALDG.3D [UR8], [UR4], desc[UR6] ;  /* 0x00000608040075b4 */ /* 0x0001e40008011000 */
[----:B0-----:R-:W-:Y:S01]  /*6dc0*/  UMOV UR8, UR15 ;  /* 0x0000000f00087c82 */ /* 0x001fe20008000000 */
[----:B------:R-:W-:-:S02]  /*6dd0*/  UMOV UR11, UR19 ;  /* 0x00000013000b7c82 */ /* 0x000fc40008000000 */
[----:B------:R0:W-:Y:S02]  /*6de0*/  UTMALDG.3D [UR8], [UR24], desc[UR6] ;  /* 0x00000608180075b4 */ /* 0x0001e40008011000 */
[----:B0-----:R-:W-:Y:S05]  /*6df0*/  @P3 BRA `(.L_x_169) ;  /* 0xfffffffc00503947 */ /* 0x001fea000383ffff */
.L_x_165:
[----:B------:R-:W-:Y:S05]  /*6e00*/  BSYNC B1 ;  /* 0x0000000000017941 */ /* 0x000fea0003800000 */
.L_x_164:
[----:B------:R-:W-:Y:S01]  /*6e10*/  LOP3.LUT P3, RZ, R13, 0xff, RZ, 0xc0, !PT ;  /* 0x000000ff0dff7812 */ /* 0x000fe2000786c0ff */
[----:B------:R-:W-:Y:S01]  /*6e20*/  IMAD.IADD R12, R3, 0x1, R12 ;  /* 0x00000001030c7824 */ /* 0x000fe200078e020c */
[----:B------:R-:W-:Y:S01]  /*6e30*/  IADD3 R16, P4, R16, UR20, RZ ;  /* 0x0000001410107c10 */ /* 0x000fe2000ff9e0ff */
[----:B------:R-:W-:Y:S01]  /*6e40*/  ULDC.64 UR4, c[0x0][0x650] ;  /* 0x0001940000047ab9 */ /* 0x000fe20000000a00 */
[----:B------:R-:W-:Y:S01]  /*6e50*/  BSSY B1, `(.L_x_170) ;  /* 0x000006a000017945 */ /* 0x000fe20003800000 */
[----:B------:R-:W-:Y:S01]  /*6e60*/  IMAD.MOV.U32 R9, RZ, RZ, -0x1 ;  /* 0xffffffffff097424 */ /* 0x000fe200078e00ff */
[----:B------:R-:W-:Y:S01]  /*6e70*/  ISETP.GT.U32.AND P1, PT, R12, 0x2, PT ;  /* 0x000000020c00780c */ /* 0x000fe20003f24070 */
[----:B------:R-:W-:Y:S01]  /*6e80*/  IMAD.MOV.U32 R8, RZ, RZ, -0x1 ;  /* 0xffffffffff087424 */ /* 0x000fe200078e00ff */
[----:B------:R-:W-:Y:S02]  /*6e90*/  IADD3.X R17, R17, UR13, RZ, P4, !PT ;  /* 0x0000000d11117c10 */ /* 0x000fe4000a7fe4ff */
[----:B------:R-:W-:-:S02]  /*6ea0*/  ISETP.LT.U32.AND P1, PT, R3, 0x3, P1 ;  /* 0x000000030300780c */ /* 0x000fc40000f21070 */
[----:B------:R-:W-:Y:S01]  /*6eb0*/  PRMT R13, RZ, 0x7610, R13 ;  /* 0x00007610ff0d7816 */ /* 0x000fe2000000000d */
[----:B------:R-:W0:Y:S01]  /*6ec0*/  @P3 S2R R5, SR_CgaCtaId ;  /* 0x0000000000053919 */ /* 0x000e220000008800 */
[----:B------:R-:W-:-:S04]  /*6ed0*/  @P3 MOV R4, 0x400 ;  /* 0x0000040000043802 */ /* 0x000fc80000000f00 */
[----:B0-----:R-:W-:Y:S01]  /*6ee0*/  @P3 LEA R6, R5, R4, 0x18 ;  /* 0x0000000405063211 */ /* 0x001fe200078ec0ff */
[----:B------:R-:W-:-:S03]  /*6ef0*/  IMAD.WIDE.U32 R4, R12, -0x55555555, RZ ;  /* 0xaaaaaaab0c047825 */ /* 0x000fc600078e00ff */
[----:B------:R0:W-:Y:S01]  /*6f00*/  @P3 SYNCS.ARRIVE.TRANS64.A1T0 RZ, [R6+URZ+0x48], RZ ;  /* 0x000048ff06ff39a7 */ /* 0x0001e2000810003f */
[----:B------:R-:W-:Y:S02]  /*6f10*/  ISETP.GE.U32.AND P3, PT, R3, 0x3, PT ;  /* 0x000000030300780c */ /* 0x000fe40003f66070 */
[----:B------:R-:W-:Y:S02]  /*6f20*/  SHF.R.U32.HI R7, RZ, 0x1, R5 ;  /* 0x00000001ff077819 */ /* 0x000fe40000011605 */
[----:B------:R-:W-:Y:S02]  /*6f30*/  SEL R5, RZ, 0x1, !P1 ;  /* 0x00000001ff057807 */ /* 0x000fe40004800000 */
[----:B------:R-:W-:Y:S01]  /*6f40*/  ISETP.GE.U32.AND P1, PT, R16, UR4, PT ;  /* 0x0000000410007c0c */ /* 0x000fe2000bf26070 */
[----:B------:R-:W-:Y:S01]  /*6f50*/  IMAD R12, R7, -0x3, R12 ;  /* 0xfffffffd070c7824 */ /* 0x000fe200078e020c */
[----:B------:R-:W-:Y:S02]  /*6f60*/  LOP3.LUT R0, R0, R5, RZ, 0x3c, !PT ;  /* 0x0000000500007212 */ /* 0x000fe400078e3cff */
[----:B------:R-:W-:-:S02]  /*6f70*/  ISETP.GE.U32.AND.EX P1, PT, R17, UR5, PT, P1 ;  /* 0x0000000511007c0c */ /* 0x000fc4000bf26110 */
[----:B------:R-:W-:Y:S02]  /*6f80*/  PRMT R4, RZ, 0x7610, R4 ;  /* 0x00007610ff047816 */ /* 0x000fe40000000004 */
[----:B------:R-:W-:Y:S01]  /*6f90*/  @P3 LOP3.LUT R0, R0, 0x1, R7, 0x78, !PT ;  /* 0x0000000100003812 */ /* 0x000fe200078e7807 */
[----:B------:R-:W-:-:S08]  /*6fa0*/  IMAD.MOV.U32 R7, RZ, RZ, -0x1 ;  /* 0xffffffffff077424 */ /* 0x000fd000078e00ff */
[----:B0-----:R-:W-:Y:S05]  /*6fb0*/  @P1 BRA `(.L_x_171) ;  /* 0x00000004004c1947 */ /* 0x001fea0003800000 */
[----:B------:R-:W-:Y:S01]  /*6fc0*/  ULDC.64 UR4, c[0x0][0x628] ;  /* 0x00018a0000047ab9 */ /* 0x000fe20000000a00 */
[----:B------:R-:W0:Y:S01]  /*6fd0*/  S2R R15, SR_CTAID.X ;  /* 0x00000000000f7919 */ /* 0x000e220000002500 */
[----:B------:R-:W-:Y:S01]  /*6fe0*/  ISETP.NE.U32.AND P1, PT, RZ, UR4, PT ;  /* 0x00000004ff007c0c */ /* 0x000fe2000bf25070 */
[----:B------:R-:W-:Y:S01]  /*6ff0*/  ULDC UR7, c[0x0][0x630] ;  /* 0x00018c0000077ab9 */ /* 0x000fe20000000800 */
[----:B------:R-:W-:Y:S01]  /*7000*/  IMAD.MOV.U32 R4, RZ, RZ, R16 ;  /* 0x000000ffff047224 */ /* 0x000fe200078e0010 */
[----:B------:R-:W1:Y:S01]  /*7010*/  S2R R14, SR_CTAID.Y ;  /* 0x00000000000e7919 */ /* 0x000e620000002600 */
[----:B------:R-:W-:Y:S01]  /*7020*/  ISETP.NE.AND.EX P1, PT, RZ, UR5, PT, P1 ;  /* 0x00000005ff007c0c */ /* 0x000fe2000bf25310 */
[----:B------:R-:W-:-:S12]  /*7030*/  IMAD.MOV.U32 R5, RZ, RZ, R17 ;  /* 0x000000ffff057224 */ /* 0x000fd800078e0011 */
[----:B------:R-:W-:Y:S05]  /*7040*/  @!P1 BRA `(.L_x_172) ;  /* 0x0000000000289947 */ /* 0x000fea0003800000 */
[----:B------:R-:W-:Y:S02]  /*7050*/  ULDC UR6, c[0x0][0x634] ;  /* 0x00018d0000067ab9 */ /* 0x000fe40000000800 */
[----:B------:R-:W-:-:S05]  /*7060*/  IADD3 R9, P1, R16, UR6, RZ ;  /* 0x0000000610097c10 */ /* 0x000fca000ff3e0ff */
[----:B------:R-:W-:-:S04]  /*7070*/  IMAD.X R21, RZ, RZ, R17, P1 ;  /* 0x000000ffff157224 */ /* 0x000fc800008e0611 */
[----:B------:R-:W-:-:S04]  /*7080*/  IMAD.WIDE.U32 R6, R21, UR4, RZ ;  /* 0x0000000415067c25 */ /* 0x000fc8000f8e00ff */
[----:B------:R-:W-:-:S04]  /*7090*/  IMAD.WIDE.U32 R6, P1, R9, UR5, R6 ;  /* 0x0000000509067c25 */ /* 0x000fc8000f820006 */
[----:B------:R-:W-:-:S04]  /*70a0*/  IMAD.WIDE.U32 R8, R9, UR4, RZ ;  /* 0x0000000409087c25 */ /* 0x000fc8000f8e00ff */
[----:B------:R-:W-:Y:S01]  /*70b0*/  IMAD.X R5, RZ, RZ, RZ, P1 ;  /* 0x000000ffff057224 */ /* 0x000fe200008e06ff */
[----:B------:R-:W-:Y:S01]  /*70c0*/  IADD3 RZ, P1, R9, R6, RZ ;  /* 0x0000000609ff7210 */ /* 0x000fe20007f3e0ff */
[----:B------:R-:W-:-:S04]  /*70d0*/  IMAD.MOV.U32 R4, RZ, RZ, R7 ;  /* 0x000000ffff047224 */ /* 0x000fc800078e0007 */
[----:B------:R-:W-:-:S08]  /*70e0*/  IMAD.WIDE.U32.X R4, R21, UR5, R4, P1 ;  /* 0x0000000515047c25 */ /* 0x000fd000088e0404 */
.L_x_172:
[--C-:B------:R-:W-:Y:S01]  /*70f0*/  SHF.R.U64 R8, R4, UR7, R5.reuse ;  /* 0x0000000704087c19 */ /* 0x100fe20008001205 */
[----:B------:R-:W-:Y:S01]  /*7100*/  ULDC.64 UR4, c[0x0][0x620] ;  /* 0x0001880000047ab9 */ /* 0x000fe20000000a00 */
[----:B------:R-:W-:Y:S01]  /*7110*/  SHF.R.U32.HI R4, RZ, UR7, R5 ;  /* 0x00000007ff047c19 */ /* 0x000fe20008011605 */
[----:B------:R-:W2:Y:S01]  /*7120*/  LDC R24, c[0x0][0x144] ;  /* 0x00005100ff187b82 */ /* 0x000ea20000000800 */
[----:B------:R-:W-:Y:S01]  /*7130*/  IADD3 R7, P1, RZ, -R8, RZ ;  /* 0x80000008ff077210 */ /* 0x000fe20007f3e0ff */
[----:B------:R-:W-:Y:S01]  /*7140*/  ULDC.64 UR8, c[0x0][0x640] ;  /* 0x0001900000087ab9 */ /* 0x000fe20000000a00 */
[----:B0-----:R-:W-:Y:S01]  /*7150*/  I2FP.F32.U32 R9, R15 ;  /* 0x0000000f00097245 */ /* 0x001fe20000201000 */
[----:B------:R-:W-:Y:S02]  /*7160*/  ULDC UR6, c[0x0][0x608] ;  /* 0x0001820000067ab9 */ /* 0x000fe40000000800 */
[----:B------:R-:W-:Y:S01]  /*7170*/  IMAD.X R4, RZ, RZ, ~R4, P1 ;  /* 0x000000ffff047224 */ /* 0x000fe200008e0e04 */
[----:B------:R-:W-:Y:S01]  /*7180*/  ISETP.NE.U32.AND P1, PT, RZ, UR8, PT ;  /* 0x00000008ff007c0c */ /* 0x000fe2000bf25070 */
[----:B------:R-:W0:Y:S02]  /*7190*/  LDC R21, c[0x0][0x148] ;  /* 0x00005200ff157b82 */ /* 0x000e240000000800 */
[----:B------:R-:W-:Y:S01]  /*71a0*/  IMAD R6, R4, UR4, RZ ;  /* 0x0000000404067c24 */ /* 0x000fe2000f8e02ff */
[----:B------:R-:W-:Y:S01]  /*71b0*/  ISETP.NE.AND.EX P1, PT, RZ, UR9, PT, P1 ;  /* 0x00000009ff007c0c */ /* 0x000fe2000bf25310 */
[----:B------:R-:W-:Y:S01]  /*71c0*/  IMAD.WIDE.U32 R4, R7, UR4, R16 ;  /* 0x0000000407047c25 */ /* 0x000fe2000f8e0010 */
[----:B------:R-:W-:-:S03]  /*71d0*/  ULDC UR4, c[0x0][0x150] ;  /* 0x0000540000047ab9 */ /* 0x000fc60000000800 */
[----:B------:R-:W-:Y:S02]  /*71e0*/  IMAD R7, R7, UR5, R6 ;  /* 0x0000000507077c24 */ /* 0x000fe4000f8e0206 */
[----:B------:R-:W-:Y:S01]  /*71f0*/  FMUL R6, R9, UR4 ;  /* 0x0000000409067c20 */ /* 0x000fe20008400000 */
[----:B------:R-:W-:Y:S01]  /*7200*/  ULDC UR4, c[0x0][0x618] ;  /* 0x0001860000047ab9 */ /* 0x000fe20000000800 */
[----:B------:R-:W-:Y:S01]  /*7210*/  ULDC UR5, c[0x0][0x154] ;  /* 0x0000550000057ab9 */ /* 0x000fe20000000800 */
[----:B------:R-:W-:-:S03]  /*7220*/  IMAD.IADD R5, R5, 0x1, R7 ;  /* 0x0000000105057824 */ /* 0x000fc600078e0207 */
[----:B------:R-:W3:Y:S02]  /*7230*/  F2I.U32.TRUNC.NTZ R6, R6 ;  /* 0x0000000600067305 */ /* 0x000ee4000020f000 */
[----:B------:R-:W-:Y:S02]  /*7240*/  SHF.R.U64 R9, R4, UR4, R5 ;  /* 0x0000000404097c19 */ /* 0x000fe40008001205 */
[----:B-1----:R-:W-:-:S05]  /*7250*/  I2FP.F32.U32 R4, R14 ;  /* 0x0000000e00047245 */ /* 0x002fca0000201000 */
[----:B------:R-:W-:Y:S01]  /*7260*/  FMUL R22, R4, UR5 ;  /* 0x0000000504167c20 */ /* 0x000fe20008400000 */
[----:B------:R-:W-:Y:S01]  /*7270*/  SHF.R.U32.HI R4, RZ, UR4, R5 ;  /* 0x00000004ff047c19 */ /* 0x000fe20008011605 */
[----:B------:R-:W-:-:S03]  /*7280*/  ULDC UR4, c[0x0][0x658] ;  /* 0x0001960000047ab9 */ /* 0x000fc60000000800 */
[--C-:B------:R-:W-:Y:S01]  /*7290*/  SHF.R.U64 R20, R9, UR6, R4.reuse ;  /* 0x0000000609147c19 */ /* 0x100fe20008001204 */
[----:B------:R-:W1:Y:S01]  /*72a0*/  F2I.U32.TRUNC.NTZ R22, R22 ;  /* 0x0000001600167305 */ /* 0x000e62000020f000 */
[----:B------:R-:W-:Y:S01]  /*72b0*/  SHF.R.U32.HI R5, RZ, UR6, R4 ;  /* 0x00000006ff057c19 */ /* 0x000fe20008011604 */
[----:B---3--:R-:W-:-:S03]  /*72c0*/  IMAD.MOV R6, RZ, RZ, -R6 ;  /* 0x000000ffff067224 */ /* 0x008fc600078e0a06 */
[----:B------:R-:W-:Y:S01]  /*72d0*/  SHF.R.U64 R18, R20, UR4, R5 ;  /* 0x0000000414127c19 */ /* 0x000fe20008001205 */
[----:B--2---:R-:W-:Y:S01]  /*72e0*/  IMAD R15, R24, R6, R15 ;  /* 0x00000006180f7224 */ /* 0x004fe200078e020f */
[----:B------:R-:W-:-:S03]  /*72f0*/  SHF.R.U32.HI R23, RZ, UR4, R5 ;  /* 0x00000004ff177c19 */ /* 0x000fc60008011605 */
[----:B------:R-:W-:Y:S02]  /*7300*/  IMAD.MOV.U32 R4, RZ, RZ, R18 ;  /* 0x000000ffff047224 */ /* 0x000fe400078e0012 */
[----:B------:R-:W-:Y:S01]  /*7310*/  IMAD.MOV.U32 R5, RZ, RZ, R23 ;  /* 0x000000ffff057224 */ /* 0x000fe200078e0017 */
[----:B-1----:R-:W-:Y:S06]  /*7320*/  @!P1 BRA `(.L_x_173) ;  /* 0x0000000000289947 */ /* 0x002fec0003800000 */
[----:B------:R-:W-:Y:S02]  /*7330*/  ULDC UR4, c[0x0][0x64c] ;  /* 0x0001930000047ab9 */ /* 0x000fe40000000800 */
[----:B------:R-:W-:-:S05]  /*7340*/  IADD3 R5, P1, R18, UR4, RZ ;  /* 0x0000000412057c10 */ /* 0x000fca000ff3e0ff */
[----:B------:R-:W-:-:S04]  /*7350*/  IMAD.X R23, RZ, RZ, R23, P1 ;  /* 0x000000ffff177224 */ /* 0x000fc800008e0617 */
[----:B------:R-:W-:-:S04]  /*7360*/  IMAD.WIDE.U32 R6, R23, UR8, RZ ;  /* 0x0000000817067c25 */ /* 0x000fc8000f8e00ff */
[----:B------:R-:W-:-:S04]  /*7370*/  IMAD.WIDE.U32 R6, P1, R5, UR9, R6 ;  /* 0x0000000905067c25 */ /* 0x000fc8000f820006 */
[----:B------:R-:W-:-:S04]  /*7380*/  IMAD.WIDE.U32 R4, R5, UR8, RZ ;  /* 0x0000000805047c25 */ /* 0x000fc8000f8e00ff */
[----:B------:R-:W-:Y:S01]  /*7390*/  IMAD.MOV.U32 R4, RZ, RZ, R7 ;  /* 0x000000ffff047224 */ /* 0x000fe200078e0007 */
[----:B------:R-:W-:Y:S01]  /*73a0*/  IADD3 RZ, P3, R5, R6, RZ ;  /* 0x0000000605ff7210 */ /* 0x000fe20007f7e0ff */
[----:B------:R-:W-:-:S04]  /*73b0*/  IMAD.X R5, RZ, RZ, RZ, P1 ;  /* 0x000000ffff057224 */ /* 0x000fc800008e06ff */
[----:B------:R-:W-:-:S08]  /*73c0*/  IMAD.WIDE.U32.X R4, R23, UR9, R4, P3 ;  /* 0x0000000917047c25 */ /* 0x000fd000098e0404 */
.L_x_173:
[----:B------:R-:W-:Y:S01]  /*73d0*/  ISETP.NE.AND P1, PT, R2, 0x1, PT ;  /* 0x000000010200780c */ /* 0x000fe20003f25270 */
[----:B------:R-:W-:Y:S01]  /*73e0*/  ULDC UR4, c[0x0][0x648] ;  /* 0x0001920000047ab9 */ /* 0x000fe20000000800 */
[----:B------:R-:W-:Y:S01]  /*73f0*/  LOP3.LUT R20, R20, UR17, RZ, 0xc0, !PT ;  /* 0x0000001114147c12 */ /* 0x000fe2000f8ec0ff */
[----:B------:R-:W-:Y:S01]  /*7400*/  IMAD.MOV R22, RZ, RZ, -R22 ;  /* 0x000000ffff167224 */ /* 0x000fe200078e0a16 */
[----:B------:R-:W-:Y:S01]  /*7410*/  SHF.R.U64 R5, R4, UR4, R5 ;  /* 0x0000000404057c19 */ /* 0x000fe20008001205 */
[----:B------:R-:W-:Y:S01]  /*7420*/  ULDC UR4, c[0x0][0x638] ;  /* 0x00018e0000047ab9 */ /* 0x000fe20000000800 */
[----:B------:R-:W-:Y:S01]  /*7430*/  LOP3.LUT R9, R9, UR16, RZ, 0xc0, !PT ;  /* 0x0000001009097c12 */ /* 0x000fe2000f8ec0ff */
[----:B------:R-:W-:Y:S01]  /*7440*/  ULDC UR5, c[0x0][0x610] ;  /* 0x0001840000057ab9 */ /* 0x000fe20000000800 */
[----:B------:R-:W-:Y:S02]  /*7450*/  IMAD.MOV.U32 R4, RZ, RZ, 0x1 ;  /* 0x00000001ff047424 */ /* 0x000fe400078e00ff */
[----:B------:R-:W-:-:S02]  /*7460*/  IMAD.MOV R7, RZ, RZ, -R5 ;  /* 0x000000ffff077224 */ /* 0x000fc400078e0a05 */
[----:B------:R-:W-:Y:S02]  /*7470*/  IMAD R20, R5, UR18, R20 ;  /* 0x0000001205147c24 */ /* 0x000fe4000f8e0214 */
[----:B0-----:R-:W-:Y:S02]  /*7480*/  @P1 IMAD R15, R21, R22, R14 ;  /* 0x00000016150f1224 */ /* 0x001fe400078e020e */
[----:B------:R-:W-:Y:S01]  /*7490*/  IMAD R18, R7, UR4, R18 ;  /* 0x0000000407127c24 */ /* 0x000fe2000f8e0212 */
[----:B------:R-:W-:Y:S01]  /*74a0*/  ULDC UR4, c[0x0][0x600] ;  /* 0x0001800000047ab9 */ /* 0x000fe20000000800 */
[----:B------:R-:W-:Y:S02]  /*74b0*/  IMAD R15, R20, UR5, R15 ;  /* 0x00000005140f7c24 */ /* 0x000fe4000f8e020f */
[----:B------:R-:W-:-:S05]  /*74c0*/  IMAD R18, R18, UR4, R9 ;  /* 0x0000000412127c24 */ /* 0x000fca000f8e0209 */
[----:B------:R-:W-:Y:S02]  /*74d0*/  SEL R9, R18, R15, !P1 ;  /* 0x0000000f12097207 */ /* 0x000fe40004800000 */
[----:B------:R-:W-:-:S07]  /*74e0*/  SEL R7, R15, R18, !P1 ;  /* 0x000000120f077207 */ /* 0x000fce0004800000 */
.L_x_171:
[----:B------:R-:W-:Y:S05]  /*74f0*/  BSYNC B1 ;  /* 0x0000000000017941 */ /* 0x000fea0003800000 */
.L_x_170:
[----:B------:R-:W-:-:S13]  /*7500*/  LOP3.LUT P1, RZ, R4, 0xff, RZ, 0xc0, !PT ;  /* 0x000000ff04ff7812 */ /* 0x000fda000782c0ff */
[----:B------:R-:W-:Y:S05]  /*7510*/  @P1 BRA `(.L_x_174) ;  /* 0xfffffff400541947 */ /* 0x000fea000383ffff */
[----:B------:R-:W-:Y:S05]  /*7520*/  BSYNC B0 ;  /* 0x0000000000007941 */ /* 0x000fea0003800000 */
.L_x_162:
[----:B------:R-:W-:-:S03]  /*7530*/  UMOV UR4, 0xffffffff ;  /* 0xffffffff00047882 */ /* 0x000fc60000000000 */
[----:B------:R-:W-:Y:S05]  /*7540*/  BRA.DIV UR4, `(.L_x_175) ;  /* 0x0000000204f47947 */ /* 0x000fea000b800000 */
[----:B------:R-:W-:-:S13]  /*7550*/  ELECT P6, URZ, PT ;  /* 0x00000000003f782f */ /* 0x000fda00038c0000 */
.L_x_188:
[----:B------:R-:W-:Y:S04]  /*7560*/  BSSY B0, `(.L_x_176) ;  /* 0x0000022000007945 */ /* 0x000fe80003800000 */
[----:B------:R-:W-:Y:S05]  /*7570*/  @!P6 BRA `(.L_x_177) ;  /* 0x000000000080e947 */ /* 0x000fea0003800000 */
[----:B------:R-:W-:-:S04]  /*7580*/  LOP3.LUT R19, R19, 0x2, RZ, 0xfc, !PT ;  /* 0x0000000213137812 */ /* 0x000fc800078efcff */
[----:B------:R-:W-:-:S13]  /*7590*/  ISETP.NE.AND P0, PT, R19, 0x3, PT ;  /* 0x000000031300780c */ /* 0x000fda0003f05270 */
[----:B------:R-:W-:Y:S05]  /*75a0*/  @!P0 BRA `(.L_x_178) ;  /* 0x0000000000048947 */ /* 0x000fea0003800000 */
[----:B------:R-:W-:Y:S01]  /*75b0*/  BPT.TRAP 0x1 ;  /* 0x000000040000795c */ /* 0x000fe20000300000 */
.L_x_178:
[----:B------:R-:W0:Y:S01]  /*75c0*/  S2R R3, SR_CgaCtaId ;  /* 0x0000000000037919 */ /* 0x000e220000008800 */
[----:B------:R-:W-:-:S04]  /*75d0*/  MOV R2, 0x400 ;  /* 0x0000040000027802 */ /* 0x000fc80000000f00 */
[----:B0-----:R-:W-:Y:S02]  /*75e0*/  LEA R3, R3, R2, 0x18 ;  /* 0x0000000203037211 */ /* 0x001fe400078ec0ff */
[----:B------:R-:W-:-:S03]  /*75f0*/  SHF.L.U32 R2, R0, 0x1f, RZ ;  /* 0x0000001f00027819 */ /* 0x000fc600000006ff */
[----:B------:R-:W-:-:S04]  /*7600*/  VIADD R3, R3, 0x18 ;  /* 0x0000001803037836 */ /* 0x000fc80000000000 */
[C---:B------:R-:W-:Y:S02]  /*7610*/  IMAD R7, R12.reuse, 0x8, R3 ;  /* 0x000000080c077824 */ /* 0x040fe400078e0203 */
[----:B------:R-:W-:Y:S02]  /*7620*/  VIADD R12, R12, 0x1 ;  /* 0x000000010c0c7836 */ /* 0x000fe40000000000 */
[----:B------:R-:W0:Y:S03]  /*7630*/  SYNCS.PHASECHK.TRANS64.TRYWAIT P0, [R7+URZ], R2 ;  /* 0x00000002070075a7 */ /* 0x000e26000800017f */
[----:B------:R-:W-:-:S04]  /*7640*/  ISETP.NE.AND P1, PT, R12, 0x3, PT ;  /* 0x000000030c00780c */ /* 0x000fc80003f25270 */
[----:B------:R-:W-:Y:S02]  /*7650*/  SEL R5, RZ, 0x1, P1 ;  /* 0x00000001ff057807 */ /* 0x000fe40000800000 */
[----:B------:R-:W-:Y:S02]  /*7660*/  SEL R12, R12, RZ, P1 ;  /* 0x000000ff0c0c7207 */ /* 0x000fe40000800000 */
[----:B------:R-:W-:-:S03]  /*7670*/  LOP3.LUT R5, R0, R5, RZ, 0x3c, !PT ;  /* 0x0000000500057212 */ /* 0x000fc600078e3cff */
[----:B------:R-:W-:Y:S01]  /*7680*/  IMAD R9, R12, 0x8, R3 ;  /* 0x000000080c097824 */ /* 0x000fe200078e0203 */
[----:B------:R-:W-:Y:S01]  /*7690*/  SHF.L.U32 R4, R5, 0x1f, RZ ;  /* 0x0000001f05047819 */ /* 0x000fe200000006ff */
[----:B0-----:R-:W-:Y:S06]  /*76a0*/  @!P0 BRA `(.L_x_179) ;  /* 0x0000000000bc8947 */ /* 0x001fec0003800000 */
.L_x_189:
[----:B------:R-:W1:Y:S01]  /*76b0*/  SYNCS.PHASECHK.TRANS64.TRYWAIT P0, [R9+URZ], R4 ;  /* 0x00000004090075a7 */ /* 0x000e62000800017f */
[----:B------:R-:W-:-:S05]  /*76c0*/  VIADD R0, R12, 0x1 ;  /* 0x000000010c007836 */ /* 0x000fca0000000000 */
[----:B------:R-:W-:-:S04]  /*76d0*/  ISETP.NE.AND P1, PT, R0, 0x3, PT ;  /* 0x000000030000780c */ /* 0x000fc80003f25270 */
[----:B0-----:R-:W-:Y:S02]  /*76e0*/  SEL R2, RZ, 0x1, P1 ;  /* 0x00000001ff027807 */ /* 0x001fe40000800000 */
[----:B------:R-:W-:Y:S02]  /*76f0*/  SEL R0, R0, RZ, P1 ;  /* 0x000000ff00007207 */ /* 0x000fe40000800000 */
[----:B------:R-:W-:Y:S01]  /*7700*/  LOP3.LUT R2, R5, R2, RZ, 0x3c, !PT ;  /* 0x0000000205027212 */ /* 0x000fe200078e3cff */
[----:B-1----:R-:W-:Y:S06]  /*7710*/  @!P0 BRA `(.L_x_180) ;  /* 0x0000000000b48947 */ /* 0x002fec0003800000 */
.L_x_190:
[----:B------:R-:W-:Y:S01]  /*7720*/  IMAD R3, R0, 0x8, R3 ;  /* 0x0000000800037824 */ /* 0x000fe200078e0203 */
[----:B------:R-:W-:-:S07]  /*7730*/  SHF.L.U32 R0, R2, 0x1f, RZ ;  /* 0x0000001f02007819 */ /* 0x000fce00000006ff */
.L_x_181:
[----:B-1----:R1:W2:Y:S02]  /*7740*/  SYNCS.PHASECHK.TRANS64.TRYWAIT P0, [R3+URZ], R0 ;  /* 0x00000000030075a7 */ /* 0x0022a4000800017f */
[----:B--2---:R-:W-:Y:S05]  /*7750*/  @!P0 NANOSLEEP.SYNCS 0x989680 ;  /* 0x009896800000895d */ /* 0x004fea0003900000 */
[----:B------:R-:W2:Y:S02]  /*7760*/  @!P0 SYNCS.PHASECHK.TRANS64 P0, [R3+URZ], R0 ;  /* 0x00000000030085a7 */ /* 0x000ea4000800007f */
[----:B--2---:R-:W-:Y:S05]  /*7770*/  @!P0 BRA `(.L_x_181) ;  /* 0xfffffffc00f08947 */ /* 0x004fea000383ffff */
.L_x_177:
[----:B------:R-:W-:Y:S05]  /*7780*/  BSYNC B0 ;  /* 0x0000000000007941 */ /* 0x000fea0003800000 */
.L_x_176:
[----:B------:R-:W-:Y:S05]  /*7790*/  EXIT ;  /* 0x000000000000794d */ /* 0x000fea0003800000 */
.L_x_17:
[----:B---3--:R3:W4:Y:S02]  /*77a0*/  SYNCS.PHASECHK.TRANS64.TRYWAIT P1, [R3+URZ], R0 ;  /* 0x00000000030075a7 */ /* 0x008724000802017f */
[----:B----4-:R-:W-:Y:S05]  /*77b0*/  @!P1 NANOSLEEP.SYNCS 0x989680 ;  /* 0x009896800000995d */ /* 0x010fea0003900000 */
[----:B------:R-:W4:Y:S02]  /*77c0*/  @!P1 SYNCS.PHASECHK.TRANS64 P1, [R3+URZ], R0 ;  /* 0x00000000030095a7 */ /* 0x000f24000802007f */
[----:B----4-:R-:W-:Y:S05]  /*77d0*/  @!P1 BRA `(.L_x_17) ;  /* 0xfffffffc00f09947 */ /* 0x010fea000383ffff */
[----:B------:R-:W-:Y:S05]  /*77e0*/  BRA `(.L_x_16) ;  /* 0xffffff9800807947 */ /* 0x000fea000383ffff */
.L_x_22:
[----:B-1----:R-:W-:-:S04]  /*77f0*/  IMAD.U32 R4, RZ, RZ, UR4 ;  /* 0x00000004ff047e24 */ /* 0x002fc8000f8e00ff */
[----:B------:R1:W2:Y:S03]  /*7800*/  SYNCS.PHASECHK.TRANS64.TRYWAIT P1, [R4+URZ], R3 ;  /* 0x00000003040075a7 */ /* 0x0002a6000802017f */
[----:B--2---:R-:W-:Y:S05]  /*7810*/  @!P1 NANOSLEEP.SYNCS 0x989680 ;  /* 0x009896800000995d */ /* 0x004fea0003900000 */
[----:B------:R-:W2:Y:S02]  /*7820*/  @!P1 SYNCS.PHASECHK.TRANS64 P1, [R4+URZ], R3 ;  /* 0x00000003040095a7 */ /* 0x000ea4000802007f */
[----:B--2---:R-:W-:Y:S05]  /*7830*/  @!P1 BRA `(.L_x_22) ;  /* 0xfffffffc00ec9947 */ /* 0x004fea000383ffff */
[----:B------:R-:W-:Y:S05]  /*7840*/  BRA `(.L_x_21) ;  /* 0xffffff9c00207947 */ /* 0x000fea000383ffff */
.L_x_163:
[----:B------:R-:W-:Y:S01]  /*7850*/  BSSY B1, `(.L_x_182) ;  /* 0x0000006000017945 */ /* 0x000fe20003800000 */
[----:B------:R-:W-:-:S07]  /*7860*/  IMAD.MOV.U32 R15, RZ, RZ, -0x1 ;  /* 0xffffffffff0f7424 */ /* 0x000fce00078e00ff */
[----:B------:R-:W-:Y:S05]  /*7870*/  WARPSYNC.COLLECTIVE R15, `(.L_x_183) ;  /* 0x000000000f0c7348 */ /* 0x000fea0003c00000 */
[----:B------:R-:W-:Y:S02]  /*7880*/  ELECT P6, UR62, PT ;  /* 0x00000000003e782f */ /* 0x000fe400038c0000 */
[----:B------:R-:W-:Y:S01]  /*7890*/  MOV R14, UR62 ;  /* 0x0000003e000e7c02 */ /* 0x000fe20008000f00 */
[----:B------:R-:W-:Y:S10]  /*78a0*/  ENDCOLLECTIVE ;  /* 0x000000000000791b */ /* 0x000ff40003800000 */
.L_x_183:
[----:B------:R-:W-:Y:S05]  /*78b0*/  BSYNC B1 ;  /* 0x0000000000017941 */ /* 0x000fea0003800000 */
.L_x_182:
[----:B------:R-:W-:Y:S05]  /*78c0*/  BRA `(.L_x_184) ;  /* 0xfffffff000747947 */ /* 0x000fea000383ffff */
.L_x_166:
[----:B0-----:R0:W1:Y:S02]  /*78d0*/  SYNCS.PHASECHK.TRANS64.TRYWAIT P1, [R14+URZ+0x18], R7 ;  /* 0x000018070e0075a7 */ /* 0x001064000802017f */
[----:B-1----:R-:W-:Y:S05]  /*78e0*/  @!P1 NANOSLEEP.SYNCS 0x989680 ;  /* 0x009896800000995d */ /* 0x002fea0003900000 */
[----:B------:R-:W1:Y:S02]  /*78f0*/  @!P1 SYNCS.PHASECHK.TRANS64 P1, [R14+URZ+0x18], R7 ;  /* 0x000018070e0095a7 */ /* 0x000e64000802007f */
[----:B-1----:R-:W-:Y:S05]  /*7900*/  @!P1 BRA `(.L_x_166) ;  /* 0xfffffffc00f09947 */ /* 0x002fea000383ffff */
[----:B------:R-:W-:Y:S05]  /*7910*/  BRA `(.L_x_185) ;  /* 0xfffffff000a87947 */ /* 0x000fea000383ffff */
.L_x_175:
[----:B------:R-:W-:Y:S01]  /*7920*/  BSSY B0, `(.L_x_186) ;  /* 0x0000006000007945 */ /* 0x000fe20003800000 */
[----:B------:R-:W-:-:S07]  /*7930*/  IMAD.MOV.U32 R15, RZ, RZ, -0x1 ;  /* 0xffffffffff0f7424 */ /* 0x000fce00078e00ff */
[----:B------:R-:W-:Y:S05]  /*7940*/  WARPSYNC.COLLECTIVE R15, `(.L_x_187) ;  /* 0x000000000f0c7348 */ /* 0x000fea0003c00000 */
[----:B------:R-:W-:Y:S02]  /*7950*/  ELECT P6, UR62, PT ;  /* 0x00000000003e782f */ /* 0x000fe400038c0000 */
[----:B------:R-:W-:Y:S01]  /*7960*/  MOV R14, UR62 ;  /* 0x0000003e000e7c02 */ /* 0x000fe20008000f00 */
[----:B------:R-:W-:Y:S10]  /*7970*/  ENDCOLLECTIVE ;  /* 0x000000000000791b */ /* 0x000ff40003800000 */
.L_x_187:
[----:B------:R-:W-:Y:S05]  /*7980*/  BSYNC B0 ;  /* 0x0000000000007941 */ /* 0x000fea0003800000 */
.L_x_186:
[----:B------:R-:W-:Y:S05]  /*7990*/  BRA `(.L_x_188) ;  /* 0xfffffff800f07947 */ /* 0x000fea000383ffff */
.L_x_179:
[----:B0-----:R0:W1:Y:S02]  /*79a0*/  SYNCS.PHASECHK.TRANS64.TRYWAIT P0, [R7+URZ], R2 ;  /* 0x00000002070075a7 */ /* 0x001064000800017f */
[----:B-1----:R-:W-:Y:S05]  /*79b0*/  @!P0 NANOSLEEP.SYNCS 0x989680 ;  /* 0x009896800000895d */ /* 0x002fea0003900000 */
[----:B------:R-:W1:Y:S02]  /*79c0*/  @!P0 SYNCS.PHASECHK.TRANS64 P0, [R7+URZ], R2 ;  /* 0x00000002070085a7 */ /* 0x000e64000800007f */
[----:B-1----:R-:W-:Y:S05]  /*79d0*/  @!P0 BRA `(.L_x_179) ;  /* 0xfffffffc00f08947 */ /* 0x002fea000383ffff */
[----:B------:R-:W-:Y:S05]  /*79e0*/  BRA `(.L_x_189) ;  /* 0xfffffffc00307947 */ /* 0x000fea000383ffff */
.L_x_180:
[----:B0-----:R0:W1:Y:S02]  /*79f0*/  SYNCS.PHASECHK.TRANS64.TRYWAIT P0, [R9+URZ], R4 ;  /* 0x00000004090075a7 */ /* 0x001064000800017f */
[----:B-1----:R-:W-:Y:S05]  /*7a00*/  @!P0 NANOSLEEP.SYNCS 0x989680 ;  /* 0x009896800000895d */ /* 0x002fea0003900000 */
[----:B------:R-:W1:Y:S02]  /*7a10*/  @!P0 SYNCS.PHASECHK.TRANS64 P0, [R9+URZ], R4 ;  /* 0x00000004090085a7 */ /* 0x000e64000800007f */
[----:B-1----:R-:W-:Y:S05]  /*7a20*/  @!P0 BRA `(.L_x_180) ;  /* 0xfffffffc00f08947 */ /* 0x002fea000383ffff */
[----:B------:R-:W-:Y:S05]  /*7a30*/  BRA `(.L_x_190) ;  /* 0xfffffffc00387947 */ /* 0x000fea000383ffff */
.L_x_191:
[----:B------:R-:W-:-:S00]  /*7a40*/  BRA `(.L_x_191) ;  /* 0xfffffffc00fc7947 */ /* 0x000fc0000383ffff */
[----:B------:R-:W-:-:S00]  /*7a50*/  NOP ;  /* 0x0000000000007918 */ /* 0x000fc00000000000 */
        /* <DEDUP_REMOVED lines=10> */
.L_x_192:


//--------------------- .nv.global.init           --------------------------
	.section	.nv.global.init,"aw",@progbits
.nv.global.init:
	.type		$str$22,@object
	.size		$str$22,($str$23 - $str$22)
$str$22:
        /*0000*/ 	.byte	0x6b, 0x5f, 0x74, 0x69, 0x6c, 0x65, 0x5f, 0x63, 0x6f, 0x75, 0x6e, 0x74, 0x20, 0x3e, 0x3d, 0x20
        /*0010*/ 	.byte	0x31, 0x00
	.type		$str$23,@object
	.size		$str$23,(__unnamed_1 - $str$23)
$str$23:
        /*0012*/ 	.byte	0x2f, 0x74, 0x6d, 0x70, 0x2f, 0x63, 0x75, 0x74, 0x6c, 0x61, 0x73, 0x73, 0x5f, 0x73, 0x77, 0x65
        /*0022*/ 	.byte	0x65, 0x70, 0x5f, 0x73, 0x72, 0x63, 0x2f, 0x69, 0x6e, 0x63, 0x6c, 0x75, 0x64, 0x65, 0x2f, 0x63
        /*0032*/ 	.byte	0x75, 0x74, 0x6c, 0x61, 0x73, 0x73, 0x2f, 0x67, 0x65, 0x6d, 0x6d, 0x2f, 0x63, 0x6f, 0x6c, 0x6c
        /*0042*/ 	.byte	0x65, 0x63, 0x74, 0x69, 0x76, 0x65, 0x2f, 0x73, 0x6d, 0x39, 0x30, 0x5f, 0x6d, 0x6d, 0x61, 0x5f
        /*0052*/ 	.byte	0x74, 0x6d, 0x61, 0x5f, 0x67, 0x6d, 0x6d, 0x61, 0x5f, 0x73, 0x73, 0x5f, 0x77, 0x61, 0x72, 0x70
        /*0062*/ 	.byte	0x73, 0x70, 0x65, 0x63, 0x69, 0x61, 0x6c, 0x69, 0x7a, 0x65, 0x64, 0x2e, 0x68, 0x70, 0x70, 0x00
	.type		__unnamed_1,@object
	.size		__unnamed_1,(.L_0 - __unnamed_1)
__unnamed_1:
        /*0072*/ 	.byte	0x76, 0x6f, 0x69, 0x64, 0x20, 0x63, 0x75, 0x74, 0x6c, 0x61, 0x73, 0x73, 0x3a, 0x3a, 0x67, 0x65
        /* <DEDUP_REMOVED lines=180> */
        /*0bc2*/ 	.byte	0x69, 0x74, 0x79, 0x5d, 0x00
.L_0:


//--------------------- .nv.shared._ZN7cutlass13device_kernelINS_4gemm6kernel13GemmUniversalIN4cute5tupleIJiiiiEEENS1_10collective13CollectiveMmaINS1_34MainloopSm90TmaGmmaWarpSpecializedILi3ENS5_IJNS4_1CILi1EEESB_SB_EEENS1_35KernelTmaWarpSpecializedCooperativeEEENS5_IJNSA_ILi128EEESF_NSA_ILi32EEEEEENS_10bfloat16_tENS5_IJlSB_lEEESI_SJ_NS4_8TiledMMAINS4_8MMA_AtomIJNS4_4SM904GMMA28MMA_64x128x16_F32BF16BF16_SSILNSN_5MajorE0ELSP_0ELNSN_7ScaleInE1ELSQ_1EEEEEENS4_6LayoutINS5_IJNSA_ILi2EEESB_SB_EEENS5_IJSB_NSA_ILi0EEESW_EEEEENS5_IJNS4_10UnderscoreESZ_SZ_EEEEENS4_13SM90_TMA_LOADENS4_14ComposedLayoutINS4_7SwizzleILi2ELi4ELi3EEENS4_18smem_ptr_flag_bitsILi16EEENST_INS5_IJNSA_ILi8EEESG_EEENS5_IJSG_SB_EEEEEEEvNS4_8identityES12_S1C_vS1D_EENS_8epilogue10collective6detail29Sm90TmaWarpSpecializedAdapterINS1G_15DefaultEpilogueISI_SJ_SJ_NS1F_6thread17LinearCombinationISI_Li1EffLNS1K_9ScaleType4KindE0ELNS_15FloatRoundStyleE2ESI_EENS1_15EpilogueDefaultEEEEEvvEEEEvNT_6ParamsE --------------------------
	.section	.nv.shared._ZN7cutlass13device_kernelINS_4gemm6kernel13GemmUniversalIN4cute5tupleIJiiiiEEENS1_10collective13CollectiveMmaINS1_34MainloopSm90TmaGmmaWarpSpecializedILi3ENS5_IJNS4_1CILi1EEESB_SB_EEENS1_35KernelTmaWarpSpecializedCooperativeEEENS5_IJNSA_ILi128EEESF_NSA_ILi32EEEEEENS_10bfloat16_tENS5_IJlSB_lEEESI_SJ_NS4_8TiledMMAINS4_8MMA_AtomIJNS4_4SM904GMMA28MMA_64x128x16_F32BF16BF16_SSILNSN_5MajorE0ELSP_0ELNSN_7ScaleInE1ELSQ_1EEEEEENS4_6LayoutINS5_IJNSA_ILi2EEESB_SB_EEENS5_IJSB_NSA_ILi0EEESW_EEEEENS5_IJNS4_10UnderscoreESZ_SZ_EEEEENS4_13SM90_TMA_LOADENS4_14ComposedLayoutINS4_7SwizzleILi2ELi4ELi3EEENS4_18smem_ptr_flag_bitsILi16EEENST_INS5_IJNSA_ILi8EEESG_EEENS5_IJSG_SB_EEEEEEEvNS4_8identityES12_S1C_vS1D_EENS_8epilogue10collective6detail29Sm90TmaWarpSpecializedAdapterINS1G_15DefaultEpilogueISI_SJ_SJ_NS1F_6thread17LinearCombinationISI_Li1EffLNS1K_9ScaleType4KindE0ELNS_15FloatRoundStyleE2ESI_EENS1_15EpilogueDefaultEEEEEvvEEEEvNT_6ParamsE,"aw",@nobits
	.sectionflags	@""
	.align	16
	.zero		1024


//--------------------- .nv.shared.reserved.0     --------------------------
	.section	.nv.shared.reserved.0,"aw",@nobits
	.weak		__nv_reservedSMEM_offset_0_alias
	.size		__nv_reservedSMEM_offset_0_alias, 0, 0
	.other		__nv_reservedSMEM_offset_0_alias,@"STO_CUDA_RESERVED_SHARED STV_DEFAULT"
__nv_reservedSMEM_offset_0_alias:
	.zero		0


//--------------------- .nv.global                --------------------------
	.section	.nv.global,"aw",@nobits
.nv.global:
	.type		_ZN40_INTERNAL_7d951562_4_k_cu_eb22d7d1_211044cute1_E,@object
	.size		_ZN40_INTERNAL_7d951562_4_k_cu_eb22d7d1_211044cute1_E,(_ZN40_INTERNAL_7d951562_4_k_cu_eb22d7d1_211044cuda3std3__45__cpo6cbeginE - _ZN40_INTERNAL_7d951562_4_k_cu_eb22d7d1_211044cute1_E)
_ZN40_INTERNAL_7d951562_4_k_cu_eb22d7d1_211044cute1_E:
	.zero		1
	.type		_ZN40_INTERNAL_7d951562_4_k_cu_eb22d7d1_211044cuda3std3__45__cpo6cbeginE,@object
	.size		_ZN40_INTERNAL_7d951562_4_k_cu_eb22d7d1_211044cuda3std3__45__cpo6cbeginE,(_ZN40_INTERNAL_7d951562_4_k_cu_eb22d7d1_211044cuda3std3__48in_placeE - _ZN40_INTERNAL_7d951562_4_k_cu_eb22d7d1_211044cuda3std3__45__cpo6cbeginE)
_ZN40_INTERNAL_7d951562_4_k_cu_eb22d7d1_211044cuda3std3__45__cpo6cbeginE:
	.zero		1
	.type		_ZN40_INTERNAL_7d951562_4_k_cu_eb22d7d1_211044cuda3std3__48in_placeE,@object
	.size		_ZN40_INTERNAL_7d951562_4_k_cu_eb22d7d1_211044cuda3std3__48in_placeE,(_ZN40_INTERNAL_7d951562_4_k_cu_eb22d7d1_211044cuda3std6ranges3__45__cpo9iter_moveE - _ZN40_INTERNAL_7d951562_4_k_cu_eb22d7d1_211044cuda3std3__48in_placeE)
_ZN40_INTERNAL_7d951562_4_k_cu_eb22d7d1_211044cuda3std3__48in_placeE:
	.zero		1
	.type		_ZN40_INTERNAL_7d951562_4_k_cu_eb22d7d1_211044cuda3std6ranges3__45__cpo9iter_moveE,@object
	.size		_ZN40_INTERNAL_7d951562_4_k_cu_eb22d7d1_211044cuda3std6ranges3__45__cpo9iter_moveE,(_ZN40_INTERNAL_7d951562_4_k_cu_eb22d7d1_211044cuda3std3__45__cpo5beginE - _ZN40_INTERNAL_7d951562_4_k_cu_eb22d7d1_211044cuda3std6ranges3__45__cpo9iter_moveE)
_ZN40_INTERNAL_7d951562_4_k_cu_eb22d7d1_211044cuda3std6ranges3__45__cpo9iter_moveE:
	.zero		1
	.type		_ZN40_INTERNAL_7d951562_4_k_cu_eb22d7d1_211044cuda3std3__45__cpo5beginE,@object
	.size		_ZN40_INTERNAL_7d951562_4_k_cu_eb22d7d1_211044cuda3std3__45__cpo5beginE,(_ZN40_INTERNAL_7d951562_4_k_cu_eb22d7d1_211044cuda3std3__442_GLOBAL__N__7d951562_4_k_cu_eb22d7d1_211046ignoreE - _ZN40_INTERNAL_7d951562_4_k_cu_eb22d7d1_211044cuda3std3__45__cpo5beginE)
_ZN40_INTERNAL_7d951562_4_k_cu_eb22d7d1_211044cuda3std3__45__cpo5beginE:
	.zero		1
	.type		_ZN40_INTERNAL_7d951562_4_k_cu_eb22d7d1_211044cuda3std3__442_GLOBAL__N__7d951562_4_k_cu_eb22d7d1_211046ignoreE,@object
	.size		_ZN40_INTERNAL_7d951562_4_k_cu_eb22d7d1_211044cuda3std3__442_GLOBAL__N__7d951562_4_k_cu_eb22d7d1_211046ignoreE,(_ZN40_INTERNAL_7d951562_4_k_cu_eb22d7d1_211044cute7productE - _ZN40_INTERNAL_7d951562_4_k_cu_eb22d7d1_211044cuda3std3__442_GLOBAL__N__7d951562_4_k_cu_eb22d7d1_211046ignoreE)
_ZN40_INTERNAL_7d951562_4_k_cu_eb22d7d1_211044cuda3std3__442_GLOBAL__N__7d951562_4_k_cu_eb22d7d1_211046ignoreE:
	.zero		1
	.type		_ZN40_INTERNAL_7d951562_4_k_cu_eb22d7d1_211044cute7productE,@object
	.size		_ZN40_INTERNAL_7d951562_4_k_cu_eb22d7d1_211044cute7productE,(_ZN40_INTERNAL_7d951562_4_k_cu_eb22d7d1_211044cuda3std3__45__cpo3endE - _ZN40_INTERNAL_7d951562_4_k_cu_eb22d7d1_211044cute7productE)
_ZN40_INTERNAL_7d951562_4_k_cu_eb22d7d1_211044cute7productE:
	.zero		1
	.type		_ZN40_INTERNAL_7d951562_4_k_cu_eb22d7d1_211044cuda3std3__45__cpo3endE,@object
	.size		_ZN40_INTERNAL_7d951562_4_k_cu_eb22d7d1_211044cuda3std3__45__cpo3endE,(_ZN40_INTERNAL_7d951562_4_k_cu_eb22d7d1_211044cuda3std3__419piecewise_constructE - _ZN40_INTERNAL_7d951562_4_k_cu_eb22d7d1_211044cuda3std3__45__cpo3endE)
_ZN40_INTERNAL_7d951562_4_k_cu_eb22d7d1_211044cuda3std3__45__cpo3endE:
	.zero		1
	.type		_ZN40_INTERNAL_7d951562_4_k_cu_eb22d7d1_211044cuda3std3__419piecewise_constructE,@object
	.size		_ZN40_INTERNAL_7d951562_4_k_cu_eb22d7d1_211044cuda3std3__419piecewise_constructE,(_ZN40_INTERNAL_7d951562_4_k_cu_eb22d7d1_211044cuda3std3__45__cpo4cendE - _ZN40_INTERNAL_7d951562_4_k_cu_eb22d7d1_211044cuda3std3__419piecewise_constructE)
_ZN40_INTERNAL_7d951562_4_k_cu_eb22d7d1_211044cuda3std3__419piecewise_constructE:
	.zero		1
	.type		_ZN40_INTERNAL_7d951562_4_k_cu_eb22d7d1_211044cuda3std3__45__cpo4cendE,@object
	.size		_ZN40_INTERNAL_7d951562_4_k_cu_eb22d7d1_211044cuda3std3__45__cpo4cendE,(_ZN40_INTERNAL_7d951562_4_k_cu_eb22d7d1_211044cuda3std6ranges3__45__cpo4swapE - _ZN40_INTERNAL_7d951562_4_k_cu_eb22d7d1_211044cuda3std3__45__cpo4cendE)
_ZN40_INTERNAL_7d951562_4_k_cu_eb22d7d1_211044cuda3std3__45__cpo4cendE:
	.zero		1
	.type		_ZN40_INTERNAL_7d951562_4_k_cu_eb22d7d1_211044cuda3std6ranges3__45__cpo4swapE,@object
	.size		_ZN40_INTERNAL_7d951562_4_k_cu_eb22d7d1_211044cuda3std6ranges3__45__cpo4swapE,(.L_8 - _ZN40_INTERNAL_7d951562_4_k_cu_eb22d7d1_211044cuda3std6ranges3__45__cpo4swapE)
_ZN40_INTERNAL_7d951562_4_k_cu_eb22d7d1_211044cuda3std6ranges3__45__cpo4swapE:
	.zero		1
.L_8:


//--------------------- .nv.constant0._ZN7cutlass13device_kernelINS_4gemm6kernel13GemmUniversalIN4cute5tupleIJiiiiEEENS1_10collective13CollectiveMmaINS1_34MainloopSm90TmaGmmaWarpSpecializedILi3ENS5_IJNS4_1CILi1EEESB_SB_EEENS1_35KernelTmaWarpSpecializedCooperativeEEENS5_IJNSA_ILi128EEESF_NSA_ILi32EEEEEENS_10bfloat16_tENS5_IJlSB_lEEESI_SJ_NS4_8TiledMMAINS4_8MMA_AtomIJNS4_4SM904GMMA28MMA_64x128x16_F32BF16BF16_SSILNSN_5MajorE0ELSP_0ELNSN_7ScaleInE1ELSQ_1EEEEEENS4_6LayoutINS5_IJNSA_ILi2EEESB_SB_EEENS5_IJSB_NSA_ILi0EEESW_EEEEENS5_IJNS4_10UnderscoreESZ_SZ_EEEEENS4_13SM90_TMA_LOADENS4_14ComposedLayoutINS4_7SwizzleILi2ELi4ELi3EEENS4_18smem_ptr_flag_bitsILi16EEENST_INS5_IJNSA_ILi8EEESG_EEENS5_IJSG_SB_EEEEEEEvNS4_8identityES12_S1C_vS1D_EENS_8epilogue10collective6detail29Sm90TmaWarpSpecializedAdapterINS1G_15DefaultEpilogueISI_SJ_SJ_NS1F_6thread17LinearCombinationISI_Li1EffLNS1K_9ScaleType4KindE0ELNS_15FloatRoundStyleE2ESI_EENS1_15EpilogueDefaultEEEEEvvEEEEvNT_6ParamsE --------------------------
	.section	.nv.constant0._ZN7cutlass13device_kernelINS_4gemm6kernel13GemmUniversalIN4cute5tupleIJiiiiEEENS1_10collective13CollectiveMmaINS1_34MainloopSm90TmaGmmaWarpSpecializedILi3ENS5_IJNS4_1CILi1EEESB_SB_EEENS1_35KernelTmaWarpSpecializedCooperativeEEENS5_IJNSA_ILi128EEESF_NSA_ILi32EEEEEENS_10bfloat16_tENS5_IJlSB_lEEESI_SJ_NS4_8TiledMMAINS4_8MMA_AtomIJNS4_4SM904GMMA28MMA_64x128x16_F32BF16BF16_SSILNSN_5MajorE0ELSP_0ELNSN_7ScaleInE1ELSQ_1EEEEEENS4_6LayoutINS5_IJNSA_ILi2EEESB_SB_EEENS5_IJSB_NSA_ILi0EEESW_EEEEENS5_IJNS4_10UnderscoreESZ_SZ_EEEEENS4_13SM90_TMA_LOADENS4_14ComposedLayoutINS4_7SwizzleILi2ELi4ELi3EEENS4_18smem_ptr_flag_bitsILi16EEENST_INS5_IJNSA_ILi8EEESG_EEENS5_IJSG_SB_EEEEEEEvNS4_8identityES12_S1C_vS1D_EENS_8epilogue10collective6detail29Sm90TmaWarpSpecializedAdapterINS1G_15DefaultEpilogueISI_SJ_SJ_NS1F_6thread17LinearCombinationISI_Li1EffLNS1K_9ScaleType4KindE0ELNS_15FloatRoundStyleE2ESI_EENS1_15EpilogueDefaultEEEEEvvEEEEvNT_6ParamsE,"a",@progbits
	.sectionflags	@""
	.align	4
.nv.constant0._ZN7cutlass13device_kernelINS_4gemm6kernel13GemmUniversalIN4cute5tupleIJiiiiEEENS1_10collective13CollectiveMmaINS1_34MainloopSm90TmaGmmaWarpSpecializedILi3ENS5_IJNS4_1CILi1EEESB_SB_EEENS1_35KernelTmaWarpSpecializedCooperativeEEENS5_IJNSA_ILi128EEESF_NSA_ILi32EEEEEENS_10bfloat16_tENS5_IJlSB_lEEESI_SJ_NS4_8TiledMMAINS4_8MMA_AtomIJNS4_4SM904GMMA28MMA_64x128x16_F32BF16BF16_SSILNSN_5MajorE0ELSP_0ELNSN_7ScaleInE1ELSQ_1EEEEEENS4_6LayoutINS5_IJNSA_ILi2EEESB_SB_EEENS5_IJSB_NSA_ILi0EEESW_EEEEENS5_IJNS4_10UnderscoreESZ_SZ_EEEEENS4_13SM90_TMA_LOADENS4_14ComposedLayoutINS4_7SwizzleILi2ELi4ELi3EEENS4_18smem_ptr_flag_bitsILi16EEENST_INS5_IJNSA_ILi8EEESG_EEENS5_IJSG_SB_EEEEEEEvNS4_8identityES12_S1C_vS1D_EENS_8epilogue10collective6detail29Sm90TmaWarpSpecializedAdapterINS1G_15DefaultEpilogueISI_SJ_SJ_NS1F_6thread17LinearCombinationISI_Li1EffLNS1K_9ScaleType4KindE0ELNS_15FloatRoundStyleE2ESI_EENS1_15EpilogueDefaultEEEEEvvEEEEvNT_6ParamsE:
	.zero		1664


//--------------------- SYMBOLS --------------------------

	.type		.nv.reservedSmem.offset0,@object
	.size		.nv.reservedSmem.offset0,0x4
	.type		__assertfail,@function
